	.target	sm_90a

	.elftype	@"ET_EXEC"


//--------------------- .note.nv.tkinfo           --------------------------
	.section	.note.nv.tkinfo,"",@"SHT_NOTE"
	.sectionflags	@"SHF_NOTE_NV_TKINFO"
	.tkinfo
        /*0018*/ 	.word	0x00000002
        /*0030*/ 	.string	""
        /*0030*/ 	.string	"ptxas"
        /*0030*/ 	.string	"Cuda compilation tools, release 13.0, V13.0.88"
        /*0030*/ 	.string	"Build cuda_13.0.r13.0/compiler.36424714_0"
        /*0030*/ 	.string	"-arch sm_90a -m 64 "



//--------------------- .note.nv.cuinfo           --------------------------
	.section	.note.nv.cuinfo,"",@"SHT_NOTE"
	.sectionflags	@"SHF_NOTE_NV_CUINFO"
        /*0018*/ 	.short	0x0002
        /*001a*/ 	.short	0x005a
        /*001c*/ 	.short	0x0082
	.zero		2


//--------------------- .nv.info                  --------------------------
	.section	.nv.info,"",@"SHT_CUDA_INFO"
	.align	4


	//----- nvinfo : EIATTR_REGCOUNT
	.align		4
        /*0000*/ 	.byte	0x04, 0x2f
        /*0002*/ 	.short	(.L_12 - .L_11)
	.align		4
.L_11:
        /*0004*/ 	.word	index@(_ZN7cutlass13device_kernelINS_4gemm6kernel13GemmUniversalIN4cute5tupleIJiiiiEEENS1_10collective13CollectiveMmaINS1_37MainloopSm90TmaGmmaWarpSpecializedFP8ILi5ENS5_IJNS4_1CILi1EEESB_SB_EEENS1_35KernelTmaWarpSpecializedCooperativeEEENS5_IJNSA_ILi256EEENSA_ILi128EEESG_EEENS_12float_e4m3_tENS5_IJlSB_lEEESI_SJ_NS4_8TiledMMAINS4_8MMA_AtomIJNS4_4SM904GMMA31MMA_64x128x32_F32E4M3E4M3_SS_TNILNSN_7ScaleInE1ELSP_1EEEEEENS4_6LayoutINS5_IJNSA_ILi2EEESB_SB_EEENS5_IJSB_NSA_ILi0EEESV_EEEEENS5_IJNS4_10UnderscoreESY_SY_EEEEENS4_13SM90_TMA_LOADENS4_14ComposedLayoutINS4_7SwizzleILi3ELi4ELi3EEENS4_18smem_ptr_flag_bitsILi8EEENSS_INS5_IJNSA_ILi8EEESG_EEENS5_IJSG_SB_EEEEEEEvNS4_8identityES11_S1B_vS1C_EENS_8epilogue10collective6detail29Sm90TmaWarpSpecializedAdapterINS1F_15DefaultEpilogueISI_SJ_SJ_NS1E_6thread17LinearCombinationISI_Li1EffLNS1J_9ScaleType4KindE0ELNS_15FloatRoundStyleE2ESI_EENS1_15EpilogueDefaultEEEEEvvEEEEvNT_6ParamsE)
        /*0008*/ 	.word	0x000000a8


	//----- nvinfo : EIATTR_FRAME_SIZE
	.align		4
.L_12:
        /*000c*/ 	.byte	0x04, 0x11
        /*000e*/ 	.short	(.L_14 - .L_13)
	.align		4
.L_13:
        /*0010*/ 	.word	index@(_ZN7cutlass13device_kernelINS_4gemm6kernel13GemmUniversalIN4cute5tupleIJiiiiEEENS1_10collective13CollectiveMmaINS1_37MainloopSm90TmaGmmaWarpSpecializedFP8ILi5ENS5_IJNS4_1CILi1EEESB_SB_EEENS1_35KernelTmaWarpSpecializedCooperativeEEENS5_IJNSA_ILi256EEENSA_ILi128EEESG_EEENS_12float_e4m3_tENS5_IJlSB_lEEESI_SJ_NS4_8TiledMMAINS4_8MMA_AtomIJNS4_4SM904GMMA31MMA_64x128x32_F32E4M3E4M3_SS_TNILNSN_7ScaleInE1ELSP_1EEEEEENS4_6LayoutINS5_IJNSA_ILi2EEESB_SB_EEENS5_IJSB_NSA_ILi0EEESV_EEEEENS5_IJNS4_10UnderscoreESY_SY_EEEEENS4_13SM90_TMA_LOADENS4_14ComposedLayoutINS4_7SwizzleILi3ELi4ELi3EEENS4_18smem_ptr_flag_bitsILi8EEENSS_INS5_IJNSA_ILi8EEESG_EEENS5_IJSG_SB_EEEEEEEvNS4_8identityES11_S1B_vS1C_EENS_8epilogue10collective6detail29Sm90TmaWarpSpecializedAdapterINS1F_15DefaultEpilogueISI_SJ_SJ_NS1E_6thread17LinearCombinationISI_Li1EffLNS1J_9ScaleType4KindE0ELNS_15FloatRoundStyleE2ESI_EENS1_15EpilogueDefaultEEEEEvvEEEEvNT_6ParamsE)
        /*0014*/ 	.word	0x000000f0


	//----- nvinfo : EIATTR_MIN_STACK_SIZE
	.align		4
.L_14:
        /*0018*/ 	.byte	0x04, 0x12
        /*001a*/ 	.short	(.L_16 - .L_15)
	.align		4
.L_15:
        /*001c*/ 	.word	index@(_ZN7cutlass13device_kernelINS_4gemm6kernel13GemmUniversalIN4cute5tupleIJiiiiEEENS1_10collective13CollectiveMmaINS1_37MainloopSm90TmaGmmaWarpSpecializedFP8ILi5ENS5_IJNS4_1CILi1EEESB_SB_EEENS1_35KernelTmaWarpSpecializedCooperativeEEENS5_IJNSA_ILi256EEENSA_ILi128EEESG_EEENS_12float_e4m3_tENS5_IJlSB_lEEESI_SJ_NS4_8TiledMMAINS4_8MMA_AtomIJNS4_4SM904GMMA31MMA_64x128x32_F32E4M3E4M3_SS_TNILNSN_7ScaleInE1ELSP_1EEEEEENS4_6LayoutINS5_IJNSA_ILi2EEESB_SB_EEENS5_IJSB_NSA_ILi0EEESV_EEEEENS5_IJNS4_10UnderscoreESY_SY_EEEEENS4_13SM90_TMA_LOADENS4_14ComposedLayoutINS4_7SwizzleILi3ELi4ELi3EEENS4_18smem_ptr_flag_bitsILi8EEENSS_INS5_IJNSA_ILi8EEESG_EEENS5_IJSG_SB_EEEEEEEvNS4_8identityES11_S1B_vS1C_EENS_8epilogue10collective6detail29Sm90TmaWarpSpecializedAdapterINS1F_15DefaultEpilogueISI_SJ_SJ_NS1E_6thread17LinearCombinationISI_Li1EffLNS1J_9ScaleType4KindE0ELNS_15FloatRoundStyleE2ESI_EENS1_15EpilogueDefaultEEEEEvvEEEEvNT_6ParamsE)
        /*0020*/ 	.word	0x000000f0
.L_16:


//--------------------- .nv.compat                --------------------------
	.section	.nv.compat,"",@"SHT_CUDA_COMPAT_INFO"
	.align	4
        /*0000*/ 	.byte	0x02, 0x09, 0x01, 0x00, 0x02, 0x02, 0x04, 0x00, 0x02, 0x05, 0x05, 0x00, 0x03, 0x07, 0x01, 0x01
        /*0010*/ 	.byte	0x02, 0x03, 0x01, 0x00, 0x02, 0x06, 0x01, 0x00, 0x04, 0x0b, 0x08, 0x00, 0x00, 0x00, 0x00, 0x00
        /*0020*/ 	.byte	0x00, 0x00, 0x00, 0x00


//--------------------- .nv.info._ZN7cutlass13device_kernelINS_4gemm6kernel13GemmUniversalIN4cute5tupleIJiiiiEEENS1_10collective13CollectiveMmaINS1_37MainloopSm90TmaGmmaWarpSpecializedFP8ILi5ENS5_IJNS4_1CILi1EEESB_SB_EEENS1_35KernelTmaWarpSpecializedCooperativeEEENS5_IJNSA_ILi256EEENSA_ILi128EEESG_EEENS_12float_e4m3_tENS5_IJlSB_lEEESI_SJ_NS4_8TiledMMAINS4_8MMA_AtomIJNS4_4SM904GMMA31MMA_64x128x32_F32E4M3E4M3_SS_TNILNSN_7ScaleInE1ELSP_1EEEEEENS4_6LayoutINS5_IJNSA_ILi2EEESB_SB_EEENS5_IJSB_NSA_ILi0EEESV_EEEEENS5_IJNS4_10UnderscoreESY_SY_EEEEENS4_13SM90_TMA_LOADENS4_14ComposedLayoutINS4_7SwizzleILi3ELi4ELi3EEENS4_18smem_ptr_flag_bitsILi8EEENSS_INS5_IJNSA_ILi8EEESG_EEENS5_IJSG_SB_EEEEEEEvNS4_8identityES11_S1B_vS1C_EENS_8epilogue10collective6detail29Sm90TmaWarpSpecializedAdapterINS1F_15DefaultEpilogueISI_SJ_SJ_NS1E_6thread17LinearCombinationISI_Li1EffLNS1J_9ScaleType4KindE0ELNS_15FloatRoundStyleE2ESI_EENS1_15EpilogueDefaultEEEEEvvEEEEvNT_6ParamsE --------------------------
	.section	.nv.info._ZN7cutlass13device_kernelINS_4gemm6kernel13GemmUniversalIN4cute5tupleIJiiiiEEENS1_10collective13CollectiveMmaINS1_37MainloopSm90TmaGmmaWarpSpecializedFP8ILi5ENS5_IJNS4_1CILi1EEESB_SB_EEENS1_35KernelTmaWarpSpecializedCooperativeEEENS5_IJNSA_ILi256EEENSA_ILi128EEESG_EEENS_12float_e4m3_tENS5_IJlSB_lEEESI_SJ_NS4_8TiledMMAINS4_8MMA_AtomIJNS4_4SM904GMMA31MMA_64x128x32_F32E4M3E4M3_SS_TNILNSN_7ScaleInE1ELSP_1EEEEEENS4_6LayoutINS5_IJNSA_ILi2EEESB_SB_EEENS5_IJSB_NSA_ILi0EEESV_EEEEENS5_IJNS4_10UnderscoreESY_SY_EEEEENS4_13SM90_TMA_LOADENS4_14ComposedLayoutINS4_7SwizzleILi3ELi4ELi3EEENS4_18smem_ptr_flag_bitsILi8EEENSS_INS5_IJNSA_ILi8EEESG_EEENS5_IJSG_SB_EEEEEEEvNS4_8identityES11_S1B_vS1C_EENS_8epilogue10collective6detail29Sm90TmaWarpSpecializedAdapterINS1F_15DefaultEpilogueISI_SJ_SJ_NS1E_6thread17LinearCombinationISI_Li1EffLNS1J_9ScaleType4KindE0ELNS_15FloatRoundStyleE2ESI_EENS1_15EpilogueDefaultEEEEEvvEEEEvNT_6ParamsE,"",@"SHT_CUDA_INFO"
	.sectionflags	@""
	.align	4


	//----- nvinfo : EIATTR_CUDA_API_VERSION
	.align		4
        /*0000*/ 	.byte	0x04, 0x37
        /*0002*/ 	.short	(.L_18 - .L_17)
.L_17:
        /*0004*/ 	.word	0x00000082


	//----- nvinfo : EIATTR_KPARAM_INFO
	.align		4
.L_18:
        /*0008*/ 	.byte	0x04, 0x17
        /*000a*/ 	.short	(.L_20 - .L_19)
.L_19:
        /*000c*/ 	.word	0x00000000
        /*0010*/ 	.short	0x0000
        /*0012*/ 	.short	0x0070
        /*0014*/ 	.byte	0x00, 0xf0, 0x01, 0x10


	//----- nvinfo : EIATTR_SPARSE_MMA_MASK
	.align		4
.L_20:
        /*0018*/ 	.byte	0x03, 0x50
        /*001a*/ 	.short	0x0000


	//----- nvinfo : EIATTR_MAXREG_COUNT
	.align		4
        /*001c*/ 	.byte	0x03, 0x1b
        /*001e*/ 	.short	0x00a8


	//----- nvinfo : EIATTR_NUM_BARRIERS
	.align		4
        /*0020*/ 	.byte	0x02, 0x4c
        /*0022*/ 	.byte	0x01
	.zero		1


	//----- nvinfo : EIATTR_ANNOTATIONS
	.align		4
        /*0024*/ 	.byte	0x04, 0x55
        /*0026*/ 	.short	(.L_22 - .L_21)


	//   ....[0]....
.L_21:
        /*0028*/ 	.word	0x00000001
        /*002c*/ 	.byte	0xb0, 0x05, 0x00, 0x00, 0x01, 0x00, 0x00, 0x00, 0xd0, 0x05, 0x00, 0x00, 0x01, 0x00, 0x00, 0x00
        /* <DEDUP_REMOVED lines=185> */
        /*0bcc*/ 	.byte	0x70, 0x04, 0x01, 0x00


	//----- nvinfo : EIATTR_MERCURY_ISA_VERSION
	.align		4
.L_22:
        /*0bd0*/ 	.byte	0x03, 0x5f
        /*0bd2*/ 	.short	0x0101


	//----- nvinfo : EIATTR_INT_WARP_WIDE_INSTR_OFFSETS
	.align		4
        /*0bd4*/ 	.byte	0x04, 0x31
        /*0bd6*/ 	.short	(.L_24 - .L_23)


	//   ....[0]....
.L_23:
        /*0bd8*/ 	.word	0x00000480


	//   ....[1]....
        /*0bdc*/ 	.word	0x00000490


	//   ....[2]....
        /*0be0*/ 	.word	0x000005c0


	//----- nvinfo : EIATTR_COOP_GROUP_MASK_REGIDS
	.align		4
.L_24:
        /*0be4*/ 	.byte	0x04, 0x29
        /*0be6*/ 	.short	(.L_26 - .L_25)


	//   ....[0]....
.L_25:
        /*0be8*/ 	.word	0xffffffff


	//   ....[1]....
        /*0bec*/ 	.word	0xffffffff


	//   ....[2]....
        /*0bf0*/ 	.word	0xffffffff


	//   ....[3]....
        /*0bf4*/ 	.word	0xffffffff


	//   ....[4]....
        /*0bf8*/ 	.word	0xffffffff


	//----- nvinfo : EIATTR_COOP_GROUP_INSTR_OFFSETS
	.align		4
.L_26:
        /*0bfc*/ 	.byte	0x04, 0x28
        /*0bfe*/ 	.short	(.L_28 - .L_27)


	//   ....[0]....
.L_27:
        /*0c00*/ 	.word	0x00000070


	//   ....[1]....
        /*0c04*/ 	.word	0x00000080


	//   ....[2]....
        /*0c08*/ 	.word	0x000001a0


	//   ....[3]....
        /*0c0c*/ 	.word	0x000003d0


	//   ....[4]....
        /*0c10*/ 	.word	0x00001310


	//----- nvinfo : EIATTR_REG_RECONFIG
	.align		4
.L_28:
        /*0c14*/ 	.byte	0x01, 0x54
	.zero		2


	//----- nvinfo : EIATTR_MBARRIER_INSTR_OFFSETS
	.align		4
        /*0c18*/ 	.byte	0x04, 0x39
        /*0c1a*/ 	.short	(.L_30 - .L_29)


	//   ....[0]....
.L_29:
        /*0c1c*/ 	.word	0x00000320
        /*0c20*/ 	.word	0x000000ff
        /*0c24*/ 	.word	0x00000000
        /*0c28*/ 	.short	0x0100
        /*0c2a*/ 	.byte	0x09
	.zero		1


	//   ....[1]....
        /*0c2c*/ 	.word	0x00000330
        /*0c30*/ 	.word	0x000000ff
        /*0c34*/ 	.word	0x00000028
        /*0c38*/ 	.short	0x0100
        /*0c3a*/ 	.byte	0x09
	.zero		1


	//   ....[2]....
        /*0c3c*/ 	.word	0x00000340
        /*0c40*/ 	.word	0x000000ff
        /*0c44*/ 	.word	0x00000008
        /*0c48*/ 	.short	0x0100
        /*0c4a*/ 	.byte	0x09
	.zero		1


	//   ....[3]....
        /*0c4c*/ 	.word	0x00000350
        /*0c50*/ 	.word	0x000000ff
        /*0c54*/ 	.word	0x00000030
        /*0c58*/ 	.short	0x0100
        /*0c5a*/ 	.byte	0x09
	.zero		1


	//   ....[4]....
        /*0c5c*/ 	.word	0x00000360
        /*0c60*/ 	.word	0x000000ff
        /*0c64*/ 	.word	0x00000010
        /*0c68*/ 	.short	0x0100
        /*0c6a*/ 	.byte	0x09
	.zero		1


	//   ....[5]....
        /*0c6c*/ 	.word	0x00000370
        /*0c70*/ 	.word	0x000000ff
        /*0c74*/ 	.word	0x00000038
        /*0c78*/ 	.short	0x0100
        /*0c7a*/ 	.byte	0x09
	.zero		1


	//   ....[6]....
        /*0c7c*/ 	.word	0x00000380
        /*0c80*/ 	.word	0x000000ff
        /*0c84*/ 	.word	0x00000018
        /*0c88*/ 	.short	0x0100
        /*0c8a*/ 	.byte	0x09
	.zero		1


	//   ....[7]....
        /*0c8c*/ 	.word	0x00000390
        /*0c90*/ 	.word	0x000000ff
        /*0c94*/ 	.word	0x00000040
        /*0c98*/ 	.short	0x0100
        /*0c9a*/ 	.byte	0x09
	.zero		1


	//   ....[8]....
        /*0c9c*/ 	.word	0x000003a0
        /*0ca0*/ 	.word	0x000000ff
        /*0ca4*/ 	.word	0x00000020
        /*0ca8*/ 	.short	0x0100
        /*0caa*/ 	.byte	0x09
	.zero		1


	//   ....[9]....
        /*0cac*/ 	.word	0x000003b0
        /*0cb0*/ 	.word	0x000000ff
        /*0cb4*/ 	.word	0x00000048
        /*0cb8*/ 	.short	0x0100
        /*0cba*/ 	.byte	0x09
	.zero		1


	//   ....[10]....
        /*0cbc*/ 	.word	0x000005f0
        /*0cc0*/ 	.word	0x000000ff
        /*0cc4*/ 	.word	0x00000060
        /*0cc8*/ 	.short	0x0100
        /*0cca*/ 	.byte	0x06
	.zero		1


	//   ....[11]....
        /*0ccc*/ 	.word	0x00000600
        /*0cd0*/ 	.word	0x000000ff
        /*0cd4*/ 	.word	0x00000068
        /*0cd8*/ 	.short	0x0100
        /*0cda*/ 	.byte	0x06
	.zero		1


	//   ....[12]....
        /*0cdc*/ 	.word	0x00001b10
        /*0ce0*/ 	.word	0x000000ff
        /*0ce4*/ 	.word	0x00000000
        /*0ce8*/ 	.short	0x010a
        /*0cea*/ 	.byte	0x06
	.zero		1


	//   ....[13]....
        /*0cec*/ 	.word	0x00001b50
        /*0cf0*/ 	.word	0x000000ff
        /*0cf4*/ 	.word	0x00000000
        /*0cf8*/ 	.short	0x010a
        /*0cfa*/ 	.byte	0x06
	.zero		1


	//   ....[14]....
        /*0cfc*/ 	.word	0x00002ec0
        /*0d00*/ 	.word	0x000000ff
        /*0d04*/ 	.word	0x00000000
        /*0d08*/ 	.short	0x010a
        /*0d0a*/ 	.byte	0x10
	.zero		1


	//   ....[15]....
        /*0d0c*/ 	.word	0x00002f00
        /*0d10*/ 	.word	0x000000ff
        /*0d14*/ 	.word	0x00000000
        /*0d18*/ 	.short	0x010a
        /*0d1a*/ 	.byte	0x10
	.zero		1


	//   ....[16]....
        /*0d1c*/ 	.word	0x00004060
        /*0d20*/ 	.word	0x000000ff
        /*0d24*/ 	.word	0x00000000
        /*0d28*/ 	.short	0x0101
        /*0d2a*/ 	.byte	0x08
	.zero		1


	//   ....[17]....
        /*0d2c*/ 	.word	0x000051f0
        /*0d30*/ 	.word	0x000000ff
        /*0d34*/ 	.word	0x00000000
        /*0d38*/ 	.short	0x0101
        /*0d3a*/ 	.byte	0x08
	.zero		1


	//   ....[18]....
        /*0d3c*/ 	.word	0x0000f600
        /*0d40*/ 	.word	0x0000000d
        /*0d44*/ 	.word	0x00000028
        /*0d48*/ 	.short	0x010a
        /*0d4a*/ 	.byte	0x3f
	.zero		1


	//   ....[19]....
        /*0d4c*/ 	.word	0x0000f9c0
        /*0d50*/ 	.word	0x00000004
        /*0d54*/ 	.word	0x00000068
        /*0d58*/ 	.short	0x0101
        /*0d5a*/ 	.byte	0x3f
	.zero		1


	//   ....[20]....
        /*0d5c*/ 	.word	0x00010130
        /*0d60*/ 	.word	0x00000007
        /*0d64*/ 	.word	0x00000000
        /*0d68*/ 	.short	0x010a
        /*0d6a*/ 	.byte	0x3f
	.zero		1


	//   ....[21]....
        /*0d6c*/ 	.word	0x000101b0
        /*0d70*/ 	.word	0x00000009
        /*0d74*/ 	.word	0x00000000
        /*0d78*/ 	.short	0x010a
        /*0d7a*/ 	.byte	0x3f
	.zero		1


	//   ....[22]....
        /*0d7c*/ 	.word	0x00010240
        /*0d80*/ 	.word	0x00000006
        /*0d84*/ 	.word	0x00000000
        /*0d88*/ 	.short	0x010a
        /*0d8a*/ 	.byte	0x3f
	.zero		1


	//   ....[23]....
        /*0d8c*/ 	.word	0x000102d0
        /*0d90*/ 	.word	0x00000009
        /*0d94*/ 	.word	0x00000000
        /*0d98*/ 	.short	0x010a
        /*0d9a*/ 	.byte	0x3f
	.zero		1


	//   ....[24]....
        /*0d9c*/ 	.word	0x00010360
        /*0da0*/ 	.word	0x00000003
        /*0da4*/ 	.word	0x00000000
        /*0da8*/ 	.short	0x010a
        /*0daa*/ 	.byte	0x3f
	.zero		1


	//   ....[25]....
        /*0dac*/ 	.word	0x000103d0
        /*0db0*/ 	.word	0x00000003
        /*0db4*/ 	.word	0x00000000
        /*0db8*/ 	.short	0x010a
        /*0dba*/ 	.byte	0x3f
	.zero		1


	//   ....[26]....
        /*0dbc*/ 	.word	0x00010440
        /*0dc0*/ 	.word	0x00000000
        /*0dc4*/ 	.word	0x00000000
        /*0dc8*/ 	.short	0x010a
        /*0dca*/ 	.byte	0x3f
	.zero		1


	//   ....[27]....
        /*0dcc*/ 	.word	0x00010520
        /*0dd0*/ 	.word	0x0000000d
        /*0dd4*/ 	.word	0x00000028
        /*0dd8*/ 	.short	0x010a
        /*0dda*/ 	.byte	0x3f
	.zero		1


	//   ....[28]....
        /*0ddc*/ 	.word	0x00010600
        /*0de0*/ 	.word	0x00000007
        /*0de4*/ 	.word	0x00000000
        /*0de8*/ 	.short	0x010a
        /*0dea*/ 	.byte	0x3f
	.zero		1


	//   ....[29]....
        /*0dec*/ 	.word	0x00010650
        /*0df0*/ 	.word	0x00000009
        /*0df4*/ 	.word	0x00000000
        /*0df8*/ 	.short	0x010a
        /*0dfa*/ 	.byte	0x3f
	.zero		1


	//   ....[30]....
        /*0dfc*/ 	.word	0x000106a0
        /*0e00*/ 	.word	0x00000006
        /*0e04*/ 	.word	0x00000000
        /*0e08*/ 	.short	0x010a
        /*0e0a*/ 	.byte	0x3f
	.zero		1


	//   ....[31]....
        /*0e0c*/ 	.word	0x000106f0
        /*0e10*/ 	.word	0x00000009
        /*0e14*/ 	.word	0x00000000
        /*0e18*/ 	.short	0x010a
        /*0e1a*/ 	.byte	0x3f
	.zero		1


	//----- nvinfo : EIATTR_NUM_MBARRIERS
	.align		4
.L_30:
        /*0e1c*/ 	.byte	0x03, 0x38
        /*0e1e*/ 	.short	0x000c


	//----- nvinfo : EIATTR_EXIT_INSTR_OFFSETS
	.align		4
        /*0e20*/ 	.byte	0x04, 0x1c
        /*0e22*/ 	.short	(.L_32 - .L_31)


	//   ....[0]....
.L_31:
        /*0e24*/ 	.word	0x00000660


	//   ....[1]....
        /*0e28*/ 	.word	0x00000fb0


	//   ....[2]....
        /*0e2c*/ 	.word	0x0000ec40


	//   ....[3]....
        /*0e30*/ 	.word	0x0000f290


	//   ....[4]....
        /*0e34*/ 	.word	0x000103b0


	//----- nvinfo : EIATTR_MAX_THREADS
	.align		4
.L_32:
        /*0e38*/ 	.byte	0x04, 0x05
        /*0e3a*/ 	.short	(.L_34 - .L_33)
.L_33:
        /*0e3c*/ 	.word	0x00000180
        /*0e40*/ 	.word	0x00000001
        /*0e44*/ 	.word	0x00000001


	//----- nvinfo : EIATTR_CRS_STACK_SIZE
	.align		4
.L_34:
        /*0e48*/ 	.byte	0x04, 0x1e
        /*0e4a*/ 	.short	(.L_36 - .L_35)
.L_35:
        /*0e4c*/ 	.word	0x00000000


	//----- nvinfo : EIATTR_CBANK_PARAM_SIZE
	.align		4
.L_36:
        /*0e50*/ 	.byte	0x03, 0x19
        /*0e52*/ 	.short	0x0470


	//----- nvinfo : EIATTR_PARAM_CBANK
	.align		4
        /*0e54*/ 	.byte	0x04, 0x0a
        /*0e56*/ 	.short	(.L_38 - .L_37)
	.align		4
.L_37:
        /*0e58*/ 	.word	index@(.nv.constant0._ZN7cutlass13device_kernelINS_4gemm6kernel13GemmUniversalIN4cute5tupleIJiiiiEEENS1_10collective13CollectiveMmaINS1_37MainloopSm90TmaGmmaWarpSpecializedFP8ILi5ENS5_IJNS4_1CILi1EEESB_SB_EEENS1_35KernelTmaWarpSpecializedCooperativeEEENS5_IJNSA_ILi256EEENSA_ILi128EEESG_EEENS_12float_e4m3_tENS5_IJlSB_lEEESI_SJ_NS4_8TiledMMAINS4_8MMA_AtomIJNS4_4SM904GMMA31MMA_64x128x32_F32E4M3E4M3_SS_TNILNSN_7ScaleInE1ELSP_1EEEEEENS4_6LayoutINS5_IJNSA_ILi2EEESB_SB_EEENS5_IJSB_NSA_ILi0EEESV_EEEEENS5_IJNS4_10UnderscoreESY_SY_EEEEENS4_13SM90_TMA_LOADENS4_14ComposedLayoutINS4_7SwizzleILi3ELi4ELi3EEENS4_18smem_ptr_flag_bitsILi8EEENSS_INS5_IJNSA_ILi8EEESG_EEENS5_IJSG_SB_EEEEEEEvNS4_8identityES11_S1B_vS1C_EENS_8epilogue10collective6detail29Sm90TmaWarpSpecializedAdapterINS1F_15DefaultEpilogueISI_SJ_SJ_NS1E_6thread17LinearCombinationISI_Li1EffLNS1J_9ScaleType4KindE0ELNS_15FloatRoundStyleE2ESI_EENS1_15EpilogueDefaultEEEEEvvEEEEvNT_6ParamsE)
        /*0e5c*/ 	.short	0x0210
        /*0e5e*/ 	.short	0x0470


	//----- nvinfo : EIATTR_SW_WAR
	.align		4
.L_38:
        /*0e60*/ 	.byte	0x04, 0x36
        /*0e62*/ 	.short	(.L_40 - .L_39)
.L_39:
        /*0e64*/ 	.word	0x00000008
.L_40:


//--------------------- .nv.callgraph             --------------------------
	.section	.nv.callgraph,"",@"SHT_CUDA_CALLGRAPH"
	.align	4
	.sectionentsize	8
	.align		4
        /*0000*/ 	.word	0x00000000
	.align		4
        /*0004*/ 	.word	0xffffffff
	.align		4
        /*0008*/ 	.word	0x00000000
	.align		4
        /*000c*/ 	.word	0xfffffffe
	.align		4
        /*0010*/ 	.word	0x00000000
	.align		4
        /*0014*/ 	.word	0xfffffffd
	.align		4
        /*0018*/ 	.word	0x00000000
	.align		4
        /*001c*/ 	.word	0xfffffffc


//--------------------- .nv.constant4             --------------------------
	.section	.nv.constant4,"a",@progbits
	.align	8
	.align		8
.nv.constant4:
        /*0000*/ 	.dword	_ZN39_INTERNAL_097badfe_4_k_cu_16ddf70f_47624cuda3std3__45__cpo5beginE
	.align		8
        /*0008*/ 	.dword	_ZN39_INTERNAL_097badfe_4_k_cu_16ddf70f_47624cuda3std3__45__cpo3endE
	.align		8
        /*0010*/ 	.dword	_ZN39_INTERNAL_097badfe_4_k_cu_16ddf70f_47624cuda3std3__45__cpo6cbeginE
	.align		8
        /*0018*/ 	.dword	_ZN39_INTERNAL_097badfe_4_k_cu_16ddf70f_47624cuda3std3__45__cpo4cendE
	.align		8
        /*0020*/ 	.dword	_ZN39_INTERNAL_097badfe_4_k_cu_16ddf70f_47624cuda3std3__441_GLOBAL__N__097badfe_4_k_cu_16ddf70f_47626ignoreE
	.align		8
        /*0028*/ 	.dword	_ZN39_INTERNAL_097badfe_4_k_cu_16ddf70f_47624cuda3std3__419piecewise_constructE
	.align		8
        /*0030*/ 	.dword	_ZN39_INTERNAL_097badfe_4_k_cu_16ddf70f_47624cuda3std3__48in_placeE
	.align		8
        /*0038*/ 	.dword	_ZN39_INTERNAL_097badfe_4_k_cu_16ddf70f_47624cuda3std6ranges3__45__cpo4swapE
	.align		8
        /*0040*/ 	.dword	_ZN39_INTERNAL_097badfe_4_k_cu_16ddf70f_47624cuda3std6ranges3__45__cpo9iter_moveE
	.align		8
        /*0048*/ 	.dword	_ZN39_INTERNAL_097badfe_4_k_cu_16ddf70f_47624cute7productE
	.align		8
        /*0050*/ 	.dword	_ZN39_INTERNAL_097badfe_4_k_cu_16ddf70f_47624cute1_E


//--------------------- .text._ZN7cutlass13device_kernelINS_4gemm6kernel13GemmUniversalIN4cute5tupleIJiiiiEEENS1_10collective13CollectiveMmaINS1_37MainloopSm90TmaGmmaWarpSpecializedFP8ILi5ENS5_IJNS4_1CILi1EEESB_SB_EEENS1_35KernelTmaWarpSpecializedCooperativeEEENS5_IJNSA_ILi256EEENSA_ILi128EEESG_EEENS_12float_e4m3_tENS5_IJlSB_lEEESI_SJ_NS4_8TiledMMAINS4_8MMA_AtomIJNS4_4SM904GMMA31MMA_64x128x32_F32E4M3E4M3_SS_TNILNSN_7ScaleInE1ELSP_1EEEEEENS4_6LayoutINS5_IJNSA_ILi2EEESB_SB_EEENS5_IJSB_NSA_ILi0EEESV_EEEEENS5_IJNS4_10UnderscoreESY_SY_EEEEENS4_13SM90_TMA_LOADENS4_14ComposedLayoutINS4_7SwizzleILi3ELi4ELi3EEENS4_18smem_ptr_flag_bitsILi8EEENSS_INS5_IJNSA_ILi8EEESG_EEENS5_IJSG_SB_EEEEEEEvNS4_8identityES11_S1B_vS1C_EENS_8epilogue10collective6detail29Sm90TmaWarpSpecializedAdapterINS1F_15DefaultEpilogueISI_SJ_SJ_NS1E_6thread17LinearCombinationISI_Li1EffLNS1J_9ScaleType4KindE0ELNS_15FloatRoundStyleE2ESI_EENS1_15EpilogueDefaultEEEEEvvEEEEvNT_6ParamsE --------------------------
	.section	.text._ZN7cutlass13device_kernelINS_4gemm6kernel13GemmUniversalIN4cute5tupleIJiiiiEEENS1_10collective13CollectiveMmaINS1_37MainloopSm90TmaGmmaWarpSpecializedFP8ILi5ENS5_IJNS4_1CILi1EEESB_SB_EEENS1_35KernelTmaWarpSpecializedCooperativeEEENS5_IJNSA_ILi256EEENSA_ILi128EEESG_EEENS_12float_e4m3_tENS5_IJlSB_lEEESI_SJ_NS4_8TiledMMAINS4_8MMA_AtomIJNS4_4SM904GMMA31MMA_64x128x32_F32E4M3E4M3_SS_TNILNSN_7ScaleInE1ELSP_1EEEEEENS4_6LayoutINS5_IJNSA_ILi2EEESB_SB_EEENS5_IJSB_NSA_ILi0EEESV_EEEEENS5_IJNS4_10UnderscoreESY_SY_EEEEENS4_13SM90_TMA_LOADENS4_14ComposedLayoutINS4_7SwizzleILi3ELi4ELi3EEENS4_18smem_ptr_flag_bitsILi8EEENSS_INS5_IJNSA_ILi8EEESG_EEENS5_IJSG_SB_EEEEEEEvNS4_8identityES11_S1B_vS1C_EENS_8epilogue10collective6detail29Sm90TmaWarpSpecializedAdapterINS1F_15DefaultEpilogueISI_SJ_SJ_NS1E_6thread17LinearCombinationISI_Li1EffLNS1J_9ScaleType4KindE0ELNS_15FloatRoundStyleE2ESI_EENS1_15EpilogueDefaultEEEEEvvEEEEvNT_6ParamsE,"ax",@progbits
	.align	128
.text._ZN7cutlass13device_kernelINS_4gemm6kernel13GemmUniversalIN4cute5tupleIJiiiiEEENS1_10collective13CollectiveMmaINS1_37MainloopSm90TmaGmmaWarpSpecializedFP8ILi5ENS5_IJNS4_1CILi1EEESB_SB_EEENS1_35KernelTmaWarpSpecializedCooperativeEEENS5_IJNSA_ILi256EEENSA_ILi128EEESG_EEENS_12float_e4m3_tENS5_IJlSB_lEEESI_SJ_NS4_8TiledMMAINS4_8MMA_AtomIJNS4_4SM904GMMA31MMA_64x128x32_F32E4M3E4M3_SS_TNILNSN_7ScaleInE1ELSP_1EEEEEENS4_6LayoutINS5_IJNSA_ILi2EEESB_SB_EEENS5_IJSB_NSA_ILi0EEESV_EEEEENS5_IJNS4_10UnderscoreESY_SY_EEEEENS4_13SM90_TMA_LOADENS4_14ComposedLayoutINS4_7SwizzleILi3ELi4ELi3EEENS4_18smem_ptr_flag_bitsILi8EEENSS_INS5_IJNSA_ILi8EEESG_EEENS5_IJSG_SB_EEEEEEEvNS4_8identityES11_S1B_vS1C_EENS_8epilogue10collective6detail29Sm90TmaWarpSpecializedAdapterINS1F_15DefaultEpilogueISI_SJ_SJ_NS1E_6thread17LinearCombinationISI_Li1EffLNS1J_9ScaleType4KindE0ELNS_15FloatRoundStyleE2ESI_EENS1_15EpilogueDefaultEEEEEvvEEEEvNT_6ParamsE:
        .type           _ZN7cutlass13device_kernelINS_4gemm6kernel13GemmUniversalIN4cute5tupleIJiiiiEEENS1_10collective13CollectiveMmaINS1_37MainloopSm90TmaGmmaWarpSpecializedFP8ILi5ENS5_IJNS4_1CILi1EEESB_SB_EEENS1_35KernelTmaWarpSpecializedCooperativeEEENS5_IJNSA_ILi256EEENSA_ILi128EEESG_EEENS_12float_e4m3_tENS5_IJlSB_lEEESI_SJ_NS4_8TiledMMAINS4_8MMA_AtomIJNS4_4SM904GMMA31MMA_64x128x32_F32E4M3E4M3_SS_TNILNSN_7ScaleInE1ELSP_1EEEEEENS4_6LayoutINS5_IJNSA_ILi2EEESB_SB_EEENS5_IJSB_NSA_ILi0EEESV_EEEEENS5_IJNS4_10UnderscoreESY_SY_EEEEENS4_13SM90_TMA_LOADENS4_14ComposedLayoutINS4_7SwizzleILi3ELi4ELi3EEENS4_18smem_ptr_flag_bitsILi8EEENSS_INS5_IJNSA_ILi8EEESG_EEENS5_IJSG_SB_EEEEEEEvNS4_8identityES11_S1B_vS1C_EENS_8epilogue10collective6detail29Sm90TmaWarpSpecializedAdapterINS1F_15DefaultEpilogueISI_SJ_SJ_NS1E_6thread17LinearCombinationISI_Li1EffLNS1J_9ScaleType4KindE0ELNS_15FloatRoundStyleE2ESI_EENS1_15EpilogueDefaultEEEEEvvEEEEvNT_6ParamsE,@function
        .size           _ZN7cutlass13device_kernelINS_4gemm6kernel13GemmUniversalIN4cute5tupleIJiiiiEEENS1_10collective13CollectiveMmaINS1_37MainloopSm90TmaGmmaWarpSpecializedFP8ILi5ENS5_IJNS4_1CILi1EEESB_SB_EEENS1_35KernelTmaWarpSpecializedCooperativeEEENS5_IJNSA_ILi256EEENSA_ILi128EEESG_EEENS_12float_e4m3_tENS5_IJlSB_lEEESI_SJ_NS4_8TiledMMAINS4_8MMA_AtomIJNS4_4SM904GMMA31MMA_64x128x32_F32E4M3E4M3_SS_TNILNSN_7ScaleInE1ELSP_1EEEEEENS4_6LayoutINS5_IJNSA_ILi2EEESB_SB_EEENS5_IJSB_NSA_ILi0EEESV_EEEEENS5_IJNS4_10UnderscoreESY_SY_EEEEENS4_13SM90_TMA_LOADENS4_14ComposedLayoutINS4_7SwizzleILi3ELi4ELi3EEENS4_18smem_ptr_flag_bitsILi8EEENSS_INS5_IJNSA_ILi8EEESG_EEENS5_IJSG_SB_EEEEEEEvNS4_8identityES11_S1B_vS1C_EENS_8epilogue10collective6detail29Sm90TmaWarpSpecializedAdapterINS1F_15DefaultEpilogueISI_SJ_SJ_NS1E_6thread17LinearCombinationISI_Li1EffLNS1J_9ScaleType4KindE0ELNS_15FloatRoundStyleE2ESI_EENS1_15EpilogueDefaultEEEEEvvEEEEvNT_6ParamsE,(.L_x_331 - _ZN7cutlass13device_kernelINS_4gemm6kernel13GemmUniversalIN4cute5tupleIJiiiiEEENS1_10collective13CollectiveMmaINS1_37MainloopSm90TmaGmmaWarpSpecializedFP8ILi5ENS5_IJNS4_1CILi1EEESB_SB_EEENS1_35KernelTmaWarpSpecializedCooperativeEEENS5_IJNSA_ILi256EEENSA_ILi128EEESG_EEENS_12float_e4m3_tENS5_IJlSB_lEEESI_SJ_NS4_8TiledMMAINS4_8MMA_AtomIJNS4_4SM904GMMA31MMA_64x128x32_F32E4M3E4M3_SS_TNILNSN_7ScaleInE1ELSP_1EEEEEENS4_6LayoutINS5_IJNSA_ILi2EEESB_SB_EEENS5_IJSB_NSA_ILi0EEESV_EEEEENS5_IJNS4_10UnderscoreESY_SY_EEEEENS4_13SM90_TMA_LOADENS4_14ComposedLayoutINS4_7SwizzleILi3ELi4ELi3EEENS4_18smem_ptr_flag_bitsILi8EEENSS_INS5_IJNSA_ILi8EEESG_EEENS5_IJSG_SB_EEEEEEEvNS4_8identityES11_S1B_vS1C_EENS_8epilogue10collective6detail29Sm90TmaWarpSpecializedAdapterINS1F_15DefaultEpilogueISI_SJ_SJ_NS1E_6thread17LinearCombinationISI_Li1EffLNS1J_9ScaleType4KindE0ELNS_15FloatRoundStyleE2ESI_EENS1_15EpilogueDefaultEEEEEvvEEEEvNT_6ParamsE)
        .other          _ZN7cutlass13device_kernelINS_4gemm6kernel13GemmUniversalIN4cute5tupleIJiiiiEEENS1_10collective13CollectiveMmaINS1_37MainloopSm90TmaGmmaWarpSpecializedFP8ILi5ENS5_IJNS4_1CILi1EEESB_SB_EEENS1_35KernelTmaWarpSpecializedCooperativeEEENS5_IJNSA_ILi256EEENSA_ILi128EEESG_EEENS_12float_e4m3_tENS5_IJlSB_lEEESI_SJ_NS4_8TiledMMAINS4_8MMA_AtomIJNS4_4SM904GMMA31MMA_64x128x32_F32E4M3E4M3_SS_TNILNSN_7ScaleInE1ELSP_1EEEEEENS4_6LayoutINS5_IJNSA_ILi2EEESB_SB_EEENS5_IJSB_NSA_ILi0EEESV_EEEEENS5_IJNS4_10UnderscoreESY_SY_EEEEENS4_13SM90_TMA_LOADENS4_14ComposedLayoutINS4_7SwizzleILi3ELi4ELi3EEENS4_18smem_ptr_flag_bitsILi8EEENSS_INS5_IJNSA_ILi8EEESG_EEENS5_IJSG_SB_EEEEEEEvNS4_8identityES11_S1B_vS1C_EENS_8epilogue10collective6detail29Sm90TmaWarpSpecializedAdapterINS1F_15DefaultEpilogueISI_SJ_SJ_NS1E_6thread17LinearCombinationISI_Li1EffLNS1J_9ScaleType4KindE0ELNS_15FloatRoundStyleE2ESI_EENS1_15EpilogueDefaultEEEEEvvEEEEvNT_6ParamsE,@"STO_CUDA_ENTRY STV_DEFAULT"
_ZN7cutlass13device_kernelINS_4gemm6kernel13GemmUniversalIN4cute5tupleIJiiiiEEENS1_10collective13CollectiveMmaINS1_37MainloopSm90TmaGmmaWarpSpecializedFP8ILi5ENS5_IJNS4_1CILi1EEESB_SB_EEENS1_35KernelTmaWarpSpecializedCooperativeEEENS5_IJNSA_ILi256EEENSA_ILi128EEESG_EEENS_12float_e4m3_tENS5_IJlSB_lEEESI_SJ_NS4_8TiledMMAINS4_8MMA_AtomIJNS4_4SM904GMMA31MMA_64x128x32_F32E4M3E4M3_SS_TNILNSN_7ScaleInE1ELSP_1EEEEEENS4_6LayoutINS5_IJNSA_ILi2EEESB_SB_EEENS5_IJSB_NSA_ILi0EEESV_EEEEENS5_IJNS4_10UnderscoreESY_SY_EEEEENS4_13SM90_TMA_LOADENS4_14ComposedLayoutINS4_7SwizzleILi3ELi4ELi3EEENS4_18smem_ptr_flag_bitsILi8EEENSS_INS5_IJNSA_ILi8EEESG_EEENS5_IJSG_SB_EEEEEEEvNS4_8identityES11_S1B_vS1C_EENS_8epilogue10collective6detail29Sm90TmaWarpSpecializedAdapterINS1F_15DefaultEpilogueISI_SJ_SJ_NS1E_6thread17LinearCombinationISI_Li1EffLNS1J_9ScaleType4KindE0ELNS_15FloatRoundStyleE2ESI_EENS1_15EpilogueDefaultEEEEEvvEEEEvNT_6ParamsE:
[----:B------:R-:W0:Y:S02]  /*0000*/  LDC R1, c[0x0][0x28] ;  /* 0x00000a00ff017b82 */ /* 0x000e240000000800 */
[----:B0-----:R-:W-:Y:S01]  /*0010*/  VIADD R1, R1, 0xffffff10 ;  /* 0xffffff1001017836 */ /* 0x001fe20000000000 */
[----:B------:R-:W0:Y:S01]  /*0020*/  S2R R2, SR_TID.X ;  /* 0x0000000000027919 */ /* 0x000e220000002100 */
[----:B------:R-:W-:Y:S01]  /*0030*/  ELECT P0, URZ, PT ;  /* 0x00000000003f782f */ /* 0x000fe20003800000 */
[----:B------:R-:W-:Y:S01]  /*0040*/  BSSY B0, `(.L_x_0) ;  /* 0x0000015000007945 */ /* 0x000fe20003800000 */
[--C-:B0-----:R-:W-:Y:S02]  /*0050*/  SHF.R.U32.HI R0, RZ, 0x5, R2.reuse ;  /* 0x00000005ff007819 */ /* 0x101fe40000011602 */
[----:B------:R-:W-:-:S03]  /*0060*/  SHF.R.U32.HI R2, RZ, 0x7, R2 ;  /* 0x00000007ff027819 */ /* 0x000fc60000011602 */
[----:B------:R-:W0:Y:S04]  /*0070*/  SHFL.IDX PT, R3, R0, RZ, 0x1f ;  /* 0x00001fff00037589 */ /* 0x000e2800000e0000 */
[----:B------:R-:W1:Y:S01]  /*0080*/  SHFL.IDX PT, R2, R2, RZ, 0x1f ;  /* 0x00001fff02027589 */ /* 0x000e6200000e0000 */
[----:B0-----:R-:W-:Y:S02]  /*0090*/  R2UR UR4, R3 ;  /* 0x00000000030472ca */ /* 0x001fe400000e0000 */
[----:B-1----:R-:W-:-:S11]  /*00a0*/  R2UR UR6, R2 ;  /* 0x00000000020672ca */ /* 0x002fd600000e0000 */
[----:B------:R-:W-:Y:S02]  /*00b0*/  USHF.R.S32.HI UR5, URZ, 0x1f, UR4 ;  /* 0x0000001f3f057899 */ /* 0x000fe40008011404 */
[----:B------:R-:W-:Y:S02]  /*00c0*/  ISETP.NE.OR P0, PT, RZ, UR4, !P0 ;  /* 0x00000004ff007c0c */ /* 0x000fe4000c705670 */
[----:B------:R-:W-:-:S04]  /*00d0*/  ULEA.HI UR5, UR5, UR4, URZ, 0x2 ;  /* 0x0000000405057291 */ /* 0x000fc8000f8f103f */
[----:B------:R-:W-:-:S04]  /*00e0*/  ULOP3.LUT UR5, UR5, 0xfffffffc, URZ, 0xc0, !UPT ;  /* 0xfffffffc05057892 */ /* 0x000fc8000f8ec03f */
[----:B------:R-:W-:-:S03]  /*00f0*/  UIADD3 UR8, UR4, -UR5, URZ ;  /* 0x8000000504087290 */ /* 0x000fc6000fffe03f */
[----:B------:R-:W-:Y:S09]  /*0100*/  @P0 BRA `(.L_x_1) ;  /* 0x0000000000200947 */ /* 0x000ff20003800000 */
[----:B------:R-:W-:Y:S02]  /*0110*/  ULDC.64 UR4, c[0x0][0x198] ;  /* 0x0000660000047ab9 */ /* 0x000fe40000000a00 */
[----:B------:R-:W-:Y:S02]  /*0120*/  UIADD3 UR10, UP0, UR4, 0xf0, URZ ;  /* 0x000000f0040a7890 */ /* 0x000fe4000ff1e03f */
[----:B------:R-:W-:Y:S02]  /*0130*/  UIADD3 UR4, UP1, UR4, 0x1f0, URZ ;  /* 0x000001f004047890 */ /* 0x000fe4000ff3e03f */
[----:B------:R-:W-:Y:S02]  /*0140*/  UIADD3.X UR11, URZ, UR5, URZ, UP0, !UPT ;  /* 0x000000053f0b7290 */ /* 0x000fe400087fe43f */
[----:B------:R-:W-:-:S07]  /*0150*/  UIADD3.X UR5, URZ, UR5, URZ, UP1, !UPT ;  /* 0x000000053f057290 */ /* 0x000fce0008ffe43f */
[----:B------:R0:W-:Y:S02]  /*0160*/  UTMACCTL.PF [UR10] ;  /* 0x000000000a0079b9 */ /* 0x0001e40008040000 */
[----:B------:R0:W-:Y:S02]  /*0170*/  UTMACCTL.PF [UR4] ;  /* 0x00000000040079b9 */ /* 0x0001e40008040000 */
[----:B0-----:R-:W-:Y:S01]  /*0180*/  NOP ;  /* 0x0000000000007918 */ /* 0x001fe20000000000 */
.L_x_1:
[----:B------:R-:W-:Y:S05]  /*0190*/  BSYNC B0 ;  /* 0x0000000000007941 */ /* 0x000fea0003800000 */
.L_x_0:
[----:B------:R-:W0:Y:S01]  /*01a0*/  SHFL.IDX PT, R2, R0, RZ, 0x1f ;  /* 0x00001fff00027589 */ /* 0x000e2200000e0000 */
[----:B------:R-:W-:Y:S01]  /*01b0*/  UISETP.NE.AND UP0, UPT, UR8, 0x3, UPT ;  /* 0x000000030800788c */ /* 0x000fe2000bf05270 */
[----:B------:R-:W-:Y:S01]  /*01c0*/  ISETP.NE.AND P1, PT, RZ, UR6, PT ;  /* 0x00000006ff007c0c */ /* 0x000fe2000bf25270 */
[----:B------:R-:W-:Y:S02]  /*01d0*/  UIADD3 UR10, UR6, -0x1, URZ ;  /* 0xffffffff060a7890 */ /* 0x000fe4000fffe03f */
[----:B------:R-:W-:Y:S02]  /*01e0*/  UISETP.EQ.OR UP0, UPT, UR8, URZ, !UP0 ;  /* 0x0000003f0800728c */ /* 0x000fe4000c702670 */
[----:B------:R-:W-:Y:S02]  /*01f0*/  UISETP.GE.U32.AND UP1, UPT, UR10, 0x2, UPT ;  /* 0x000000020a00788c */ /* 0x000fe4000bf26070 */
[----:B------:R-:W-:-:S04]  /*0200*/  UISETP.EQ.AND UP0, UPT, UR6, URZ, UP0 ;  /* 0x0000003f0600728c */ /* 0x000fc80008702270 */
[----:B------:R-:W-:-:S04]  /*0210*/  USEL UR13, URZ, 0x1, !UP0 ;  /* 0x000000013f0d7887 */ /* 0x000fc8000c000000 */
[----:B------:R-:W-:Y:S01]  /*0220*/  USEL UR13, UR13, 0x2, UP1 ;  /* 0x000000020d0d7887 */ /* 0x000fe20008800000 */
[----:B0-----:R-:W-:-:S13]  /*0230*/  ISETP.NE.AND P0, PT, R2, RZ, PT ;  /* 0x000000ff0200720c */ /* 0x001fda0003f05270 */
[----:B------:R-:W-:Y:S05]  /*0240*/  @P0 BRA `(.L_x_2) ;  /* 0x0000000000600947 */ /* 0x000fea0003800000 */
[----:B------:R-:W0:Y:S01]  /*0250*/  S2UR UR9, SR_CgaCtaId ;  /* 0x00000000000979c3 */ /* 0x000e220000008800 */
[----:B------:R-:W-:Y:S01]  /*0260*/  UMOV UR4, 0x400 ;  /* 0x0000040000047882 */ /* 0x000fe20000000000 */
[----:B------:R-:W-:Y:S01]  /*0270*/  UMOV UR5, 0x1 ;  /* 0x0000000100057882 */ /* 0x000fe20000000000 */
[----:B------:R-:W-:Y:S01]  /*0280*/  UMOV UR6, 0x100 ;  /* 0x0000010000067882 */ /* 0x000fe20000000000 */
[----:B------:R-:W-:Y:S01]  /*0290*/  ELECT P0, URZ, PT ;  /* 0x00000000003f782f */ /* 0x000fe20003800000 */
[----:B------:R-:W-:-:S04]  /*02a0*/  UIADD3 UR6, -UR6, 0x100000, URZ ;  /* 0x0010000006067890 */ /* 0x000fc8000fffe13f */
[----:B------:R-:W-:Y:S02]  /*02b0*/  USHF.L.U32 UR7, UR6, 0xb, URZ ;  /* 0x0000000b06077899 */ /* 0x000fe4000800063f */
[----:B------:R-:W-:Y:S02]  /*02c0*/  USHF.L.U32 UR6, UR6, 0x1, URZ ;  /* 0x0000000106067899 */ /* 0x000fe4000800063f */
[----:B0-----:R-:W-:Y:S02]  /*02d0*/  ULEA UR9, UR9, UR4, 0x18 ;  /* 0x0000000409097291 */ /* 0x001fe4000f8ec03f */
[----:B------:R-:W-:-:S04]  /*02e0*/  UIADD3 UR4, -UR5, 0x100000, URZ ;  /* 0x0010000005047890 */ /* 0x000fc8000fffe13f */
[----:B------:R-:W-:Y:S02]  /*02f0*/  USHF.L.U32 UR5, UR4, 0xb, URZ ;  /* 0x0000000b04057899 */ /* 0x000fe4000800063f */
[----:B------:R-:W-:Y:S01]  /*0300*/  USHF.L.U32 UR4, UR4, 0x1, URZ ;  /* 0x0000000104047899 */ /* 0x000fe2000800063f */
[----:B------:R-:W0:Y:S11]  /*0310*/  FENCE.VIEW.ASYNC.S ;  /* 0x00000000000073c6 */ /* 0x000e360000000000 */
[----:B0-----:R0:W1:Y:S01]  /*0320*/  SYNCS.EXCH.64 URZ, [UR9], UR4 ;  /* 0x00000004093f75b2 */ /* 0x0010620008000100 */
[----:B------:R0:W2:Y:S01]  /*0330*/  SYNCS.EXCH.64 URZ, [UR9+0x28], UR6 ;  /* 0x00002806093f75b2 */ /* 0x0000a20008000100 */
[----:B------:R0:W3:Y:S01]  /*0340*/  SYNCS.EXCH.64 URZ, [UR9+0x8], UR4 ;  /* 0x00000804093f75b2 */ /* 0x0000e20008000100 */
[----:B------:R0:W4:Y:S01]  /*0350*/  SYNCS.EXCH.64 URZ, [UR9+0x30], UR6 ;  /* 0x00003006093f75b2 */ /* 0x0001220008000100 */
[----:B------:R0:W0:Y:S01]  /*0360*/  SYNCS.EXCH.64 URZ, [UR9+0x10], UR4 ;  /* 0x00001004093f75b2 */ /* 0x0000220008000100 */
[----:B------:R0:W0:Y:S01]  /*0370*/  SYNCS.EXCH.64 URZ, [UR9+0x38], UR6 ;  /* 0x00003806093f75b2 */ /* 0x0000220008000100 */
[----:B------:R0:W0:Y:S01]  /*0380*/  SYNCS.EXCH.64 URZ, [UR9+0x18], UR4 ;  /* 0x00001804093f75b2 */ /* 0x0000220008000100 */
[----:B------:R0:W0:Y:S01]  /*0390*/  SYNCS.EXCH.64 URZ, [UR9+0x40], UR6 ;  /* 0x00004006093f75b2 */ /* 0x0000220008000100 */
[----:B------:R0:W0:Y:S01]  /*03a0*/  SYNCS.EXCH.64 URZ, [UR9+0x20], UR4 ;  /* 0x00002004093f75b2 */ /* 0x0000220008000100 */
[----:B------:R0:W0:Y:S01]  /*03b0*/  SYNCS.EXCH.64 URZ, [UR9+0x48], UR6 ;  /* 0x00004806093f75b2 */ /* 0x0000220008000100 */
[----:B------:R-:W-:Y:S01]  /*03c0*/  NOP ;  /* 0x0000000000007918 */ /* 0x000fe20000000000 */
.L_x_2:
[----:B------:R-:W5:Y:S01]  /*03d0*/  SHFL.IDX PT, R0, R0, RZ, 0x1f ;  /* 0x00001fff00007589 */ /* 0x000f6200000e0000 */
[----:B------:R-:W1:Y:S01]  /*03e0*/  LDC R2, c[0x0][0x65c] ;  /* 0x00019700ff027b82 */ /* 0x000e620000000800 */
[----:B------:R-:W-:Y:S01]  /*03f0*/  ELECT P0, URZ, PT ;  /* 0x00000000003f782f */ /* 0x000fe20003800000 */
[----:B------:R-:W-:Y:S01]  /*0400*/  IMAD.MOV.U32 R3, RZ, RZ, RZ ;  /* 0x000000ffff037224 */ /* 0x000fe200078e00ff */
[----:B0-----:R-:W-:Y:S01]  /*0410*/  UMOV UR4, 0x20 ;  /* 0x0000002000047882 */ /* 0x001fe20000000000 */
[----:B------:R-:W-:Y:S01]  /*0420*/  NOP ;  /* 0x0000000000007918 */ /* 0x000fe20000000000 */
[----:B------:R-:W-:Y:S01]  /*0430*/  NOP ;  /* 0x0000000000007918 */ /* 0x000fe20000000000 */
[----:B-----5:R-:W-:Y:S02]  /*0440*/  ISETP.NE.OR P0, PT, R0, RZ, !P0 ;  /* 0x000000ff0000720c */ /* 0x020fe40004705670 */
[----:B-1----:R-:W-:Y:S01]  /*0450*/  ISETP.NE.AND P4, PT, R2, 0x1, PT ;  /* 0x000000010200780c */ /* 0x002fe20003f85270 */
[----:B------:R-:W0:Y:S01]  /*0460*/  S2R R0, SR_CTAID.Y ;  /* 0x0000000000007919 */ /* 0x000e220000002600 */
[----:B------:R-:W1:Y:S09]  /*0470*/  S2R R2, SR_CTAID.X ;  /* 0x0000000000027919 */ /* 0x000e720000002500 */
[----:B------:R-:W-:Y:S01]  /*0480*/  VOTEU.ALL UP0, P0 ;  /* 0x00000000003f7886 */ /* 0x000fe20000000000 */
[----:B------:R-:W-:Y:S01]  /*0490*/  VOTEU.ALL UP1, P0 ;  /* 0x00000000003f7886 */ /* 0x000fe20000020000 */
[----:B------:R-:W1:Y:S01]  /*04a0*/  @P4 LDC R7, c[0x0][0x10] ;  /* 0x00000400ff074b82 */ /* 0x000e620000000800 */
[----:B------:R-:W-:-:S02]  /*04b0*/  @P4 IMAD.MOV.U32 R5, RZ, RZ, RZ ;  /* 0x000000ffff054224 */ /* 0x000fc400078e00ff */
[----:B------:R-:W-:Y:S01]  /*04c0*/  @P4 IMAD.MOV.U32 R11, RZ, RZ, RZ ;  /* 0x000000ffff0b4224 */ /* 0x000fe200078e00ff */
[----:B------:R-:W-:Y:S01]  /*04d0*/  @!UP0 UMOV UR6, 0x400 ;  /* 0x0000040000068882 */ /* 0x000fe20000000000 */
[----:B------:R-:W-:-:S04]  /*04e0*/  @!UP0 UIADD3 UR4, -UR4, 0x100000, URZ ;  /* 0x0010000004048890 */ /* 0x000fc8000fffe13f */
[----:B------:R-:W-:Y:S02]  /*04f0*/  @!UP0 USHF.L.U32 UR5, UR4, 0xb, URZ ;  /* 0x0000000b04058899 */ /* 0x000fe4000800063f */
[----:B------:R-:W-:Y:S01]  /*0500*/  @!UP0 USHF.L.U32 UR4, UR4, 0x1, URZ ;  /* 0x0000000104048899 */ /* 0x000fe2000800063f */
[----:B------:R-:W5:Y:S08]  /*0510*/  @!P4 LDC R9, c[0x0][0xc] ;  /* 0x00000300ff09cb82 */ /* 0x000f700000000800 */
[----:B------:R-:W2:Y:S01]  /*0520*/  @!UP0 S2UR UR7, SR_CgaCtaId ;  /* 0x00000000000789c3 */ /* 0x000ea20000008800 */
[----:B0-----:R-:W-:-:S04]  /*0530*/  @P4 IMAD.MOV.U32 R4, RZ, RZ, R0 ;  /* 0x000000ffff044224 */ /* 0x001fc800078e0000 */
[----:B-1----:R-:W-:-:S04]  /*0540*/  @P4 IMAD.WIDE.U32 R6, R2, R7, R4 ;  /* 0x0000000702064225 */ /* 0x002fc800078e0004 */
[----:B------:R-:W-:Y:S02]  /*0550*/  @P4 IMAD.MOV.U32 R16, RZ, RZ, R6 ;  /* 0x000000ffff104224 */ /* 0x000fe400078e0006 */
[----:B------:R-:W-:Y:S02]  /*0560*/  @P4 IMAD.IADD R17, R7, 0x1, R11 ;  /* 0x0000000107114824 */ /* 0x000fe400078e020b */
[----:B-----5:R-:W-:-:S04]  /*0570*/  @!P4 IMAD.WIDE.U32 R4, R9, R0, R2 ;  /* 0x000000000904c225 */ /* 0x020fc800078e0002 */
[----:B------:R-:W-:Y:S02]  /*0580*/  @!P4 IMAD.MOV.U32 R16, RZ, RZ, R4 ;  /* 0x000000ffff10c224 */ /* 0x000fe400078e0004 */
[----:B------:R-:W-:Y:S01]  /*0590*/  @!P4 IMAD.MOV.U32 R17, RZ, RZ, R5 ;  /* 0x000000ffff11c224 */ /* 0x000fe200078e0005 */
[----:B--2---:R-:W-:Y:S02]  /*05a0*/  @!UP0 ULEA UR6, UR7, UR6, 0x18 ;  /* 0x0000000607068291 */ /* 0x004fe4000f8ec03f */
[----:B------:R0:W-:Y:S01]  /*05b0*/  STL [R1+0x74], R16 ;  /* 0x0000741001007387 */ /* 0x0001e20000100800 */
[----:B------:R-:W-:-:S03]  /*05c0*/  VOTEU.ALL UP0, P0 ;  /* 0x00000000003f7886 */ /* 0x000fc60000000000 */
[----:B------:R0:W-:Y:S04]  /*05d0*/  STL [R1+0x70], R17 ;  /* 0x0000701101007387 */ /* 0x0001e80000100800 */
[----:B------:R-:W1:Y:S02]  /*05e0*/  FENCE.VIEW.ASYNC.S ;  /* 0x00000000000073c6 */ /* 0x000e640000000000 */
[----:B-1----:R0:W3:Y:S01]  /*05f0*/  @!UP0 SYNCS.EXCH.64 URZ, [UR6+0x60], UR4 ;  /* 0x00006004063f85b2 */ /* 0x0020e20008000100 */
[----:B------:R0:W3:Y:S01]  /*0600*/  @!UP1 SYNCS.EXCH.64 URZ, [UR6+0x68], UR4 ;  /* 0x00006804063f95b2 */ /* 0x0000e20008000100 */
[----:B------:R-:W-:Y:S01]  /*0610*/  NOP ;  /* 0x0000000000007918 */ /* 0x000fe20000000000 */
[----:B---34-:R-:W-:Y:S06]  /*0620*/  BAR.SYNC.DEFER_BLOCKING 0x0 ;  /* 0x0000000000007b1d */ /* 0x018fec0000010000 */
[----:B0-----:R-:W-:Y:S05]  /*0630*/  @!P1 BRA `(.L_x_3) ;  /* 0x000000e400849947 */ /* 0x001fea0003800000 */
[----:B------:R-:W-:-:S06]  /*0640*/  UISETP.GT.U32.AND UP0, UPT, UR10, 0x1, UPT ;  /* 0x000000010a00788c */ /* 0x000fcc000bf04070 */
[----:B------:R-:W-:-:S13]  /*0650*/  PLOP3.LUT P0, PT, PT, PT, UP0, 0x80, 0x0 ;  /* 0x000000000000781c */ /* 0x000fda0003f0f008 */
[----:B------:R-:W-:Y:S05]  /*0660*/  @P0 EXIT ;  /* 0x000000000000094d */ /* 0x000fea0003800000 */
[----:B------:R-:W-:Y:S01]  /*0670*/  IMAD.MOV.U32 R6, RZ, RZ, -0x1 ;  /* 0xffffffffff067424 */ /* 0x000fe200078e00ff */
[----:B------:R-:W-:Y:S01]  /*0680*/  ULDC.64 UR4, c[0x0][0x650] ;  /* 0x0001940000047ab9 */ /* 0x000fe20000000a00 */
[----:B------:R-:W-:Y:S01]  /*0690*/  IMAD.MOV.U32 R5, RZ, RZ, -0x1 ;  /* 0xffffffffff057424 */ /* 0x000fe200078e00ff */
[----:B------:R-:W-:Y:S01]  /*06a0*/  ISETP.GE.U32.AND P0, PT, R16, UR4, PT ;  /* 0x0000000410007c0c */ /* 0x000fe2000bf06070 */
[----:B------:R-:W-:Y:S01]  /*06b0*/  UMOV UR12, 0xffffffff ;  /* 0xffffffff000c7882 */ /* 0x000fe20000000000 */
[----:B------:R0:W-:Y:S01]  /*06c0*/  STL [R1+0x7c], R6 ;  /* 0x00007c0601007387 */ /* 0x0001e20000100800 */
[----:B------:R-:W-:Y:S02]  /*06d0*/  PRMT R4, RZ, 0x7610, R4 ;  /* 0x00007610ff047816 */ /* 0x000fe40000000004 */
[----:B------:R-:W-:Y:S01]  /*06e0*/  ISETP.GE.U32.AND.EX P0, PT, R17, UR5, PT, P0 ;  /* 0x0000000511007c0c */ /* 0x000fe2000bf06100 */
[----:B------:R0:W-:-:S12]  /*06f0*/  STL [R1+0x78], R5 ;  /* 0x0000780501007387 */ /* 0x0001d80000100800 */
[----:B0-----:R-:W-:Y:S05]  /*0700*/  @P0 BRA `(.L_x_4) ;  /* 0x0000000400680947 */ /* 0x001fea0003800000 */
[----:B------:R-:W0:Y:S01]  /*0710*/  LDC.64 R12, c[0x0][0x628] ;  /* 0x00018a00ff0c7b82 */ /* 0x000e220000000a00 */
[----:B------:R-:W-:Y:S02]  /*0720*/  IMAD.MOV.U32 R4, RZ, RZ, R16 ;  /* 0x000000ffff047224 */ /* 0x000fe400078e0010 */
[----:B------:R-:W-:-:S05]  /*0730*/  IMAD.MOV.U32 R5, RZ, RZ, R17 ;  /* 0x000000ffff057224 */ /* 0x000fca00078e0011 */
[----:B------:R-:W1:Y:S08]  /*0740*/  LDC R10, c[0x0][0x630] ;  /* 0x00018c00ff0a7b82 */ /* 0x000e700000000800 */
[----:B------:R-:W2:Y:S01]  /*0750*/  LDC.64 R14, c[0x0][0x620] ;  /* 0x00018800ff0e7b82 */ /* 0x000ea20000000a00 */
[----:B0-----:R-:W-:-:S04]  /*0760*/  ISETP.NE.U32.AND P0, PT, R12, RZ, PT ;  /* 0x000000ff0c00720c */ /* 0x001fc80003f05070 */
[----:B------:R-:W-:-:S13]  /*0770*/  ISETP.NE.AND.EX P0, PT, R13, RZ, PT, P0 ;  /* 0x000000ff0d00720c */ /* 0x000fda0003f05300 */
[----:B-12---:R-:W-:Y:S05]  /*0780*/  @!P0 BRA `(.L_x_5) ;  /* 0x0000000000288947 */ /* 0x006fea0003800000 */
[----:B------:R-:W0:Y:S02]  /*0790*/  LDC R9, c[0x0][0x634] ;  /* 0x00018d00ff097b82 */ /* 0x000e240000000800 */
[----:B0-----:R-:W-:-:S05]  /*07a0*/  IADD3 R9, P0, R16, R9, RZ ;  /* 0x0000000910097210 */ /* 0x001fca0007f1e0ff */
[----:B------:R-:W-:-:S04]  /*07b0*/  IMAD.X R11, RZ, RZ, R17, P0 ;  /* 0x000000ffff0b7224 */ /* 0x000fc800000e0611 */
[----:B------:R-:W-:-:S04]  /*07c0*/  IMAD.WIDE.U32 R4, R11, R12, RZ ;  /* 0x0000000c0b047225 */ /* 0x000fc800078e00ff */
[----:B------:R-:W-:-:S04]  /*07d0*/  IMAD.WIDE.U32 R6, P0, R9, R13, R4 ;  /* 0x0000000d09067225 */ /* 0x000fc80007800004 */
[----:B------:R-:W-:-:S04]  /*07e0*/  IMAD.WIDE.U32 R4, R9, R12, RZ ;  /* 0x0000000c09047225 */ /* 0x000fc800078e00ff */
[----:B------:R-:W-:Y:S01]  /*07f0*/  IMAD.X R9, RZ, RZ, RZ, P0 ;  /* 0x000000ffff097224 */ /* 0x000fe200000e06ff */
[----:B------:R-:W-:Y:S01]  /*0800*/  IADD3 RZ, P0, R5, R6, RZ ;  /* 0x0000000605ff7210 */ /* 0x000fe20007f1e0ff */
[----:B------:R-:W-:-:S04]  /*0810*/  IMAD.MOV.U32 R8, RZ, RZ, R7 ;  /* 0x000000ffff087224 */ /* 0x000fc800078e0007 */
[----:B------:R-:W-:-:S08]  /*0820*/  IMAD.WIDE.U32.X R4, R11, R13, R8, P0 ;  /* 0x0000000d0b047225 */ /* 0x000fd000000e0408 */
.L_x_5:
[-CC-:B------:R-:W-:Y:S01]  /*0830*/  SHF.R.U64 R24, R4, R10.reuse, R5.reuse ;  /* 0x0000000a04187219 */ /* 0x180fe20000001205 */
[----:B------:R-:W0:Y:S01]  /*0840*/  LDC R8, c[0x0][0x618] ;  /* 0x00018600ff087b82 */ /* 0x000e220000000800 */
[----:B------:R-:W-:Y:S01]  /*0850*/  SHF.R.U32.HI R4, RZ, R10, R5 ;  /* 0x0000000aff047219 */ /* 0x000fe20000011605 */
[----:B------:R-:W-:Y:S01]  /*0860*/  ULDC UR4, c[0x0][0x150] ;  /* 0x0000540000047ab9 */ /* 0x000fe20000000800 */
[----:B------:R-:W-:Y:S01]  /*0870*/  IADD3 R9, P0, RZ, -R24, RZ ;  /* 0x80000018ff097210 */ /* 0x000fe20007f1e0ff */
[----:B------:R-:W-:Y:S01]  /*0880*/  IMAD.MOV.U32 R5, RZ, RZ, R17 ;  /* 0x000000ffff057224 */ /* 0x000fe200078e0011 */
[----:B------:R-:W-:-:S03]  /*0890*/  I2FP.F32.U32 R3, R2 ;  /* 0x0000000200037245 */ /* 0x000fc60000201000 */
[----:B------:R-:W1:Y:S01]  /*08a0*/  LDC.64 R18, c[0x0][0x640] ;  /* 0x00019000ff127b82 */ /* 0x000e620000000a00 */
[----:B------:R-:W-:Y:S02]  /*08b0*/  IMAD.X R11, RZ, RZ, ~R4, P0 ;  /* 0x000000ffff0b7224 */ /* 0x000fe400000e0e04 */
[----:B------:R-:W-:Y:S01]  /*08c0*/  FMUL R3, R3, UR4 ;  /* 0x0000000403037c20 */ /* 0x000fe20008400000 */
[----:B------:R-:W-:Y:S01]  /*08d0*/  IMAD.MOV.U32 R4, RZ, RZ, R16 ;  /* 0x000000ffff047224 */ /* 0x000fe200078e0010 */
[----:B------:R-:W-:Y:S01]  /*08e0*/  ULDC UR4, c[0x0][0x154] ;  /* 0x0000550000047ab9 */ /* 0x000fe20000000800 */
[-C--:B------:R-:W-:Y:S02]  /*08f0*/  IMAD R6, R11, R14.reuse, RZ ;  /* 0x0000000e0b067224 */ /* 0x080fe400078e02ff */
[C---:B------:R-:W-:Y:S01]  /*0900*/  IMAD.WIDE.U32 R4, R9.reuse, R14, R4 ;  /* 0x0000000e09047225 */ /* 0x040fe200078e0004 */
[----:B------:R-:W2:Y:S01]  /*0910*/  LDC R10, c[0x0][0x608] ;  /* 0x00018200ff0a7b82 */ /* 0x000ea20000000800 */
[----:B------:R-:W3:Y:S02]  /*0920*/  F2I.U32.TRUNC.NTZ R3, R3 ;  /* 0x0000000300037305 */ /* 0x000ee4000020f000 */
[----:B------:R-:W-:-:S04]  /*0930*/  IMAD R9, R9, R15, R6 ;  /* 0x0000000f09097224 */ /* 0x000fc800078e0206 */
[----:B------:R-:W-:Y:S01]  /*0940*/  IMAD.IADD R5, R5, 0x1, R9 ;  /* 0x0000000105057824 */ /* 0x000fe200078e0209 */
[----:B------:R-:W4:Y:S01]  /*0950*/  LDC R7, c[0x0][0x144] ;  /* 0x00005100ff077b82 */ /* 0x000f220000000800 */
[----:B------:R-:W-:-:S03]  /*0960*/  IMAD.MOV.U32 R9, RZ, RZ, 0x1 ;  /* 0x00000001ff097424 */ /* 0x000fc600078e00ff */
[----:B0-----:R-:W-:Y:S02]  /*0970*/  SHF.R.U64 R12, R4, R8, R5 ;  /* 0x00000008040c7219 */ /* 0x001fe40000001205 */
[----:B------:R-:W-:Y:S02]  /*0980*/  I2FP.F32.U32 R4, R0 ;  /* 0x0000000000047245 */ /* 0x000fe40000201000 */
[----:B------:R-:W0:Y:S01]  /*0990*/  LDC R14, c[0x0][0x658] ;  /* 0x00019600ff0e7b82 */ /* 0x000e220000000800 */
[----:B-1----:R-:W-:Y:S01]  /*09a0*/  ISETP.NE.U32.AND P0, PT, R18, RZ, PT ;  /* 0x000000ff1200720c */ /* 0x002fe20003f05070 */
[----:B---3--:R-:W-:Y:S02]  /*09b0*/  IMAD.MOV R6, RZ, RZ, -R3 ;  /* 0x000000ffff067224 */ /* 0x008fe400078e0a03 */
[----:B------:R-:W-:Y:S01]  /*09c0*/  FMUL R4, R4, UR4 ;  /* 0x0000000404047c20 */ /* 0x000fe20008400000 */
[----:B------:R-:W-:Y:S01]  /*09d0*/  SHF.R.U32.HI R3, RZ, R8, R5 ;  /* 0x00000008ff037219 */ /* 0x000fe20000011605 */
[----:B------:R-:W-:Y:S01]  /*09e0*/  IMAD.MOV.U32 R5, RZ, RZ, -0x1 ;  /* 0xffffffffff057424 */ /* 0x000fe200078e00ff */
[----:B------:R-:W-:Y:S01]  /*09f0*/  ISETP.NE.AND.EX P0, PT, R19, RZ, PT, P0 ;  /* 0x000000ff1300720c */ /* 0x000fe20003f05300 */
[----:B------:R1:W3:Y:S01]  /*0a00*/  F2I.U32.TRUNC.NTZ R11, R4 ;  /* 0x00000004000b7305 */ /* 0x0002e2000020f000 */
[----:B------:R-:W1:Y:S01]  /*0a10*/  LDC R13, c[0x0][0x148] ;  /* 0x00005200ff0d7b82 */ /* 0x000e620000000800 */
[----:B--2---:R-:W-:-:S02]  /*0a20*/  SHF.R.U64 R23, R12, R10, R3 ;  /* 0x0000000a0c177219 */ /* 0x004fc40000001203 */
[----:B------:R-:W-:-:S05]  /*0a30*/  SHF.R.U32.HI R3, RZ, R10, R3 ;  /* 0x0000000aff037219 */ /* 0x000fca0000011603 */
[----:B------:R-:W2:Y:S01]  /*0a40*/  LDC R17, c[0x0][0x600] ;  /* 0x00018000ff117b82 */ /* 0x000ea20000000800 */
[----:B----4-:R-:W-:-:S07]  /*0a50*/  IMAD R8, R7, R6, R2 ;  /* 0x0000000607087224 */ /* 0x010fce00078e0202 */
[----:B------:R-:W4:Y:S01]  /*0a60*/  LDC R16, c[0x0][0x648] ;  /* 0x00019200ff107b82 */ /* 0x000f220000000800 */
[-C--:B0-----:R-:W-:Y:S02]  /*0a70*/  SHF.L.U32 R2, R5, R14.reuse, RZ ;  /* 0x0000000e05027219 */ /* 0x081fe400000006ff */
[--C-:B------:R-:W-:Y:S02]  /*0a80*/  SHF.R.U64 R22, R23, R14, R3.reuse ;  /* 0x0000000e17167219 */ /* 0x100fe40000001203 */
[----:B------:R-:W-:Y:S02]  /*0a90*/  LOP3.LUT R10, RZ, R2, RZ, 0x33, !PT ;  /* 0x00000002ff0a7212 */ /* 0x000fe400078e33ff */
[-C--:B------:R-:W-:Y:S01]  /*0aa0*/  SHF.R.U32.HI R3, RZ, R14.reuse, R3 ;  /* 0x0000000eff037219 */ /* 0x080fe20000011603 */
[----:B------:R-:W0:Y:S01]  /*0ab0*/  LDC R21, c[0x0][0x638] ;  /* 0x00018e00ff157b82 */ /* 0x000e220000000800 */
[----:B------:R-:W-:Y:S01]  /*0ac0*/  SHF.L.U32 R9, R9, R14, RZ ;  /* 0x0000000e09097219 */ /* 0x000fe200000006ff */
[----:B------:R-:W-:-:S06]  /*0ad0*/  IMAD.MOV.U32 R2, RZ, RZ, R22 ;  /* 0x000000ffff027224 */ /* 0x000fcc00078e0016 */
[----:B------:R-:W0:Y:S01]  /*0ae0*/  LDC R20, c[0x0][0x610] ;  /* 0x00018400ff147b82 */ /* 0x000e220000000800 */
[----:B-1-3--:R-:W-:Y:S05]  /*0af0*/  @!P0 BRA `(.L_x_6) ;  /* 0x0000000000288947 */ /* 0x00afea0003800000 */
[----:B------:R-:W1:Y:S02]  /*0b00*/  LDC R7, c[0x0][0x64c] ;  /* 0x00019300ff077b82 */ /* 0x000e640000000800 */
[----:B-1----:R-:W-:-:S05]  /*0b10*/  IADD3 R7, P0, R22, R7, RZ ;  /* 0x0000000716077210 */ /* 0x002fca0007f1e0ff */
        /* <DEDUP_REMOVED lines=8> */
.L_x_6:
[----:B----4-:R-:W-:Y:S01]  /*0ba0*/  SHF.R.U64 R2, R2, R16, R3 ;  /* 0x0000001002027219 */ /* 0x010fe20000001203 */
[----:B--2---:R-:W-:Y:S01]  /*0bb0*/  VIADD R3, R17, 0xffffffff ;  /* 0xffffffff11037836 */ /* 0x004fe20000000000 */
[----:B------:R-:W-:Y:S01]  /*0bc0*/  LOP3.LUT R10, R23, R10, RZ, 0xc0, !PT ;  /* 0x0000000a170a7212 */ /* 0x000fe200078ec0ff */
[----:B------:R-:W-:Y:S01]  /*0bd0*/  IMAD.MOV R11, RZ, RZ, -R11 ;  /* 0x000000ffff0b7224 */ /* 0x000fe200078e0a0b */
[----:B------:R-:W-:Y:S01]  /*0be0*/  R2UR UR12, R24 ;  /* 0x00000000180c72ca */ /* 0x000fe200000e0000 */
[----:B------:R-:W-:Y:S01]  /*0bf0*/  IMAD.MOV R4, RZ, RZ, -R2 ;  /* 0x000000ffff047224 */ /* 0x000fe200078e0a02 */
[----:B------:R-:W-:Y:S01]  /*0c00*/  LOP3.LUT R3, R12, R3, RZ, 0xc0, !PT ;  /* 0x000000030c037212 */ /* 0x000fe200078ec0ff */
[----:B------:R-:W-:Y:S02]  /*0c10*/  @P4 IMAD R8, R13, R11, R0 ;  /* 0x0000000b0d084224 */ /* 0x000fe400078e0200 */
[----:B------:R-:W-:Y:S02]  /*0c20*/  IMAD R9, R9, R2, R10 ;  /* 0x0000000209097224 */ /* 0x000fe400078e020a */
[----:B0-----:R-:W-:-:S02]  /*0c30*/  IMAD R0, R4, R21, R22 ;  /* 0x0000001504007224 */ /* 0x001fc400078e0216 */
[----:B------:R-:W-:Y:S02]  /*0c40*/  IMAD R8, R9, R20, R8 ;  /* 0x0000001409087224 */ /* 0x000fe400078e0208 */
[----:B------:R-:W-:Y:S02]  /*0c50*/  IMAD R3, R0, R17, R3 ;  /* 0x0000001100037224 */ /* 0x000fe400078e0203 */
[----:B------:R-:W-:-:S03]  /*0c60*/  IMAD.MOV.U32 R4, RZ, RZ, 0x1 ;  /* 0x00000001ff047424 */ /* 0x000fc600078e00ff */
[----:B------:R-:W-:Y:S02]  /*0c70*/  SEL R2, R3, R8, !P4 ;  /* 0x0000000803027207 */ /* 0x000fe40006000000 */
[----:B------:R-:W-:-:S03]  /*0c80*/  SEL R0, R8, R3, !P4 ;  /* 0x0000000308007207 */ /* 0x000fc60006000000 */
[----:B------:R0:W-:Y:S04]  /*0c90*/  STL [R1+0x78], R2 ;  /* 0x0000780201007387 */ /* 0x0001e80000100800 */
[----:B------:R0:W-:Y:S02]  /*0ca0*/  STL [R1+0x7c], R0 ;  /* 0x00007c0001007387 */ /* 0x0001e40000100800 */
.L_x_4:
[----:B------:R-:W-:-:S08]  /*0cb0*/  NOP ;  /* 0x0000000000007918 */ /* 0x000fd00000000000 */
[----:B------:R-:W1:Y:S02]  /*0cc0*/  USETMAXREG.TRY_ALLOC.CTAPOOL UP0, 0xe8 ;  /* 0x000000e8000079c8 */ /* 0x000e640008000600 */
[----:B-1----:R-:W-:-:S13]  /*0cd0*/  PLOP3.LUT P0, PT, PT, PT, UP0, 0x80, 0x0 ;  /* 0x000000000000781c */ /* 0x002fda0003f0f008 */
[----:B------:R-:W-:Y:S05]  /*0ce0*/  @!P0 BRA `(.L_x_4) ;  /* 0xfffffffc00f08947 */ /* 0x000fea000383ffff */
[----:B------:R-:W-:Y:S01]  /*0cf0*/  ULDC.64 UR4, c[0x0][0x598] ;  /* 0x0001660000047ab9 */ /* 0x000fe20000000a00 */
[----:B------:R-:W-:Y:S01]  /*0d00*/  ULDC.64 UR14, c[0x0][0x208] ;  /* 0x00008200000e7ab9 */ /* 0x000fe20000000a00 */
[----:B------:R-:W-:-:S04]  /*0d10*/  ISETP.NE.U32.AND P0, PT, RZ, UR4, PT ;  /* 0x00000004ff007c0c */ /* 0x000fc8000bf05070 */
[----:B------:R-:W-:-:S13]  /*0d20*/  ISETP.NE.AND.EX P0, PT, RZ, UR5, PT, P0 ;  /* 0x00000005ff007c0c */ /* 0x000fda000bf05300 */
[----:B------:R-:W-:Y:S05]  /*0d30*/  @!P0 BRA `(.L_x_7) ;  /* 0x0000000000208947 */ /* 0x000fea0003800000 */
[----:B0-----:R-:W0:Y:S02]  /*0d40*/  LDC.64 R2, c[0x0][0x598] ;  /* 0x00016600ff027b82 */ /* 0x001e240000000a00 */
[----:B0-----:R-:W2:Y:S02]  /*0d50*/  LDG.E.64 R2, desc[UR14][R2.64] ;  /* 0x0000000e02027981 */ /* 0x001ea4000c1e1b00 */
[----:B--2---:R-:W-:-:S04]  /*0d60*/  ISETP.NE.U32.AND P0, PT, R2, RZ, PT ;  /* 0x000000ff0200720c */ /* 0x004fc80003f05070 */
[----:B------:R-:W-:-:S13]  /*0d70*/  ISETP.NE.AND.EX P0, PT, R3, RZ, PT, P0 ;  /* 0x000000ff0300720c */ /* 0x000fda0003f05300 */
[----:B------:R-:W-:Y:S05]  /*0d80*/  @!P0 BRA `(.L_x_7) ;  /* 0x00000000000c8947 */ /* 0x000fea0003800000 */
[----:B------:R-:W2:Y:S02]  /*0d90*/  LD.E R2, desc[UR14][R2.64] ;  /* 0x0000000e02027980 */ /* 0x000ea4000c101900 */
[----:B--2---:R-:W-:Y:S01]  /*0da0*/  R2UR UR20, R2 ;  /* 0x00000000021472ca */ /* 0x004fe200000e0000 */
[----:B------:R-:W-:-:S14]  /*0db0*/  BRA `(.L_x_8) ;  /* 0x0000000000247947 */ /* 0x000fdc0003800000 */
.L_x_7:
[----:B------:R-:W-:Y:S02]  /*0dc0*/  ULDC.64 UR4, c[0x0][0x588] ;  /* 0x0001620000047ab9 */ /* 0x000fe40000000a00 */
[----:B------:R-:W-:-:S04]  /*0dd0*/  ISETP.NE.U32.AND P0, PT, RZ, UR4, PT ;  /* 0x00000004ff007c0c */ /* 0x000fc8000bf05070 */
[----:B------:R-:W-:-:S13]  /*0de0*/  ISETP.NE.AND.EX P0, PT, RZ, UR5, PT, P0 ;  /* 0x00000005ff007c0c */ /* 0x000fda000bf05300 */
[----:B------:R-:W-:Y:S05]  /*0df0*/  @!P0 BRA `(.L_x_9) ;  /* 0x0000000000108947 */ /* 0x000fea0003800000 */
[----:B0-----:R-:W0:Y:S02]  /*0e00*/  LDC.64 R2, c[0x0][0x588] ;  /* 0x00016200ff027b82 */ /* 0x001e240000000a00 */
[----:B0-----:R-:W2:Y:S02]  /*0e10*/  LDG.E R2, desc[UR14][R2.64] ;  /* 0x0000000e02027981 */ /* 0x001ea4000c1e1900 */
[----:B--2---:R-:W-:Y:S01]  /*0e20*/  R2UR UR20, R2 ;  /* 0x00000000021472ca */ /* 0x004fe200000e0000 */
[----:B------:R-:W-:-:S14]  /*0e30*/  BRA `(.L_x_8) ;  /* 0x0000000000047947 */ /* 0x000fdc0003800000 */
.L_x_9:
[----:B------:R-:W-:-:S05]  /*0e40*/  ULDC UR20, c[0x0][0x580] ;  /* 0x0001600000147ab9 */ /* 0x000fca0000000800 */
.L_x_8:
[----:B------:R-:W-:Y:S02]  /*0e50*/  ULDC.64 UR4, c[0x0][0x5a0] ;  /* 0x0001680000047ab9 */ /* 0x000fe40000000a00 */
        /* <DEDUP_REMOVED lines=11> */
.L_x_10:
        /* <DEDUP_REMOVED lines=8> */
.L_x_12:
[----:B------:R-:W-:-:S05]  /*0f90*/  ULDC UR21, c[0x0][0x584] ;  /* 0x0001610000157ab9 */ /* 0x000fca0000000800 */
.L_x_11:
[----:B------:R-:W-:-:S13]  /*0fa0*/  LOP3.LUT P0, RZ, R4, 0xff, RZ, 0xc0, !PT ;  /* 0x000000ff04ff7812 */ /* 0x000fda000780c0ff */
[----:B------:R-:W-:Y:S05]  /*0fb0*/  @!P0 EXIT ;  /* 0x000000000000894d */ /* 0x000fea0003800000 */
[----:B------:R-:W-:Y:S01]  /*0fc0*/  ULDC UR4, c[0x0][0x28c] ;  /* 0x0000a30000047ab9 */ /* 0x000fe20000000800 */
[----:B------:R-:W-:Y:S02]  /*0fd0*/  ULOP3.LUT UR22, UR13, 0x1, URZ, 0xfc, !UPT ;  /* 0x000000010d167892 */ /* 0x000fe4000f8efc3f */
[----:B------:R-:W-:-:S04]  /*0fe0*/  UIADD3 UR4, UR4, 0x7f, URZ ;  /* 0x0000007f04047890 */ /* 0x000fc8000fffe03f */
[----:B------:R-:W-:-:S04]  /*0ff0*/  USHF.R.S32.HI UR5, URZ, 0x1f, UR4 ;  /* 0x0000001f3f057899 */ /* 0x000fc80008011404 */
[----:B------:R-:W-:-:S03]  /*1000*/  ULEA.HI UR5, UR5, UR4, URZ, 0x7 ;  /* 0x0000000405057291 */ /* 0x000fc6000f8f383f */
[----:B------:R-:W-:Y:S01]  /*1010*/  UMOV UR4, URZ ;  /* 0x0000003f00047c82 */ /* 0x000fe20008000000 */
[----:B------:R-:W-:-:S03]  /*1020*/  USHF.R.S32.HI UR9, URZ, 0x7, UR5 ;  /* 0x000000073f097899 */ /* 0x000fc60008011405 */
[----:B------:R-:W-:-:S09]  /*1030*/  UMOV UR5, URZ ;  /* 0x0000003f00057c82 */ /* 0x000fd20008000000 */
.L_x_293:
[----:B0-----:R-:W0:Y:S01]  /*1040*/  S2R R0, SR_TID.X ;  /* 0x0000000000007919 */ /* 0x001e220000002100 */
[----:B-1----:R-:W1:Y:S01]  /*1050*/  S2UR UR18, SR_CgaCtaId ;  /* 0x00000000001279c3 */ /* 0x002e620000008800 */
[----:B------:R-:W-:Y:S01]  /*1060*/  UMOV UR17, 0x400 ;  /* 0x0000040000117882 */ /* 0x000fe20000000000 */
[----:B------:R-:W-:Y:S01]  /*1070*/  UMOV UR6, URZ ;  /* 0x0000003f00067c82 */ /* 0x000fe20008000000 */
[----:B------:R-:W-:Y:S01]  /*1080*/  STL [R1+0x6c], RZ ;  /* 0x00006cff01007387 */ /* 0x000fe20000100800 */
[----:B------:R-:W-:Y:S01]  /*1090*/  UMOV UR7, URZ ;  /* 0x0000003f00077c82 */ /* 0x000fe20008000000 */
[----:B------:R-:W-:Y:S01]  /*10a0*/  UMOV UR8, URZ ;  /* 0x0000003f00087c82 */ /* 0x000fe20008000000 */
[----:B------:R-:W-:Y:S01]  /*10b0*/  UMOV UR23, UR5 ;  /* 0x0000000500177c82 */ /* 0x000fe20008000000 */
[----:B------:R-:W-:Y:S01]  /*10c0*/  STL [R1+0x68], RZ ;  /* 0x000068ff01007387 */ /* 0x000fe20000100800 */
[----:B--2---:R-:W2:Y:S01]  /*10d0*/  LDC R2, c[0x0][0x28c] ;  /* 0x0000a300ff027b82 */ /* 0x004ea20000000800 */
[----:B------:R-:W-:Y:S01]  /*10e0*/  UMOV UR24, UR4 ;  /* 0x0000000400187c82 */ /* 0x000fe20008000000 */
[----:B------:R-:W-:Y:S01]  /*10f0*/  CS2R R4, SRZ ;  /* 0x0000000000047805 */ /* 0x000fe2000001ff00 */
[----:B------:R-:W-:Y:S01]  /*1100*/  STL [R1+0x64], RZ ;  /* 0x000064ff01007387 */ /* 0x000fe20000100800 */
[----:B------:R-:W-:-:S02]  /*1110*/  CS2R R6, SRZ ;  /* 0x0000000000067805 */ /* 0x000fc4000001ff00 */
[----:B------:R-:W-:Y:S02]  /*1120*/  CS2R R8, SRZ ;  /* 0x0000000000087805 */ /* 0x000fe4000001ff00 */
[----:B------:R-:W-:Y:S01]  /*1130*/  CS2R R10, SRZ ;  /* 0x00000000000a7805 */ /* 0x000fe2000001ff00 */
[----:B------:R-:W-:Y:S01]  /*1140*/  STL [R1+0x60], RZ ;  /* 0x000060ff01007387 */ /* 0x000fe20000100800 */
[----:B------:R-:W-:Y:S02]  /*1150*/  CS2R R12, SRZ ;  /* 0x00000000000c7805 */ /* 0x000fe4000001ff00 */
[----:B------:R-:W-:Y:S02]  /*1160*/  CS2R R14, SRZ ;  /* 0x00000000000e7805 */ /* 0x000fe4000001ff00 */
        /* <DEDUP_REMOVED lines=12> */
[----:B------:R-:W-:Y:S02]  /*1230*/  CS2R R162, SRZ ;  /* 0x0000000000a27805 */ /* 0x000fe4000001ff00 */
[----:B0-----:R-:W-:Y:S01]  /*1240*/  LOP3.LUT R0, R0, 0x80, RZ, 0xc0, !PT ;  /* 0x0000008000007812 */ /* 0x001fe200078ec0ff */
[----:B------:R-:W-:Y:S01]  /*1250*/  STL [R1+0x50], RZ ;  /* 0x000050ff01007387 */ /* 0x000fe20000100800 */
[----:B--2---:R-:W-:Y:S02]  /*1260*/  ISETP.GE.AND P0, PT, R2, 0x1, PT ;  /* 0x000000010200780c */ /* 0x004fe40003f06270 */
[----:B------:R-:W-:Y:S02]  /*1270*/  CS2R R2, SRZ ;  /* 0x0000000000027805 */ /* 0x000fe4000001ff00 */
[----:B------:R-:W-:Y:S01]  /*1280*/  SHF.R.U32.HI R0, RZ, 0x7, R0 ;  /* 0x00000007ff007819 */ /* 0x000fe20000011600 */
        /* <DEDUP_REMOVED lines=8> */
[----:B------:R-:W0:Y:S01]  /*1310*/  SHFL.IDX PT, R0, R0, RZ, 0x1f ;  /* 0x00001fff00007589 */ /* 0x000e2200000e0000 */
[----:B------:R-:W-:-:S02]  /*1320*/  CS2R R176, SRZ ;  /* 0x0000000000b07805 */ /* 0x000fc4000001ff00 */
[----:B------:R-:W-:Y:S02]  /*1330*/  CS2R R178, SRZ ;  /* 0x0000000000b27805 */ /* 0x000fe4000001ff00 */
[----:B------:R-:W-:Y:S01]  /*1340*/  CS2R R180, SRZ ;  /* 0x0000000000b47805 */ /* 0x000fe2000001ff00 */
[----:B------:R2:W-:Y:S01]  /*1350*/  STL [R1+0x44], RZ ;  /* 0x000044ff01007387 */ /* 0x0005e20000100800 */
[----:B------:R-:W-:Y:S02]  /*1360*/  CS2R R182, SRZ ;  /* 0x0000000000b67805 */ /* 0x000fe4000001ff00 */
[----:B------:R-:W-:Y:S02]  /*1370*/  CS2R R184, SRZ ;  /* 0x0000000000b87805 */ /* 0x000fe4000001ff00 */
[----:B------:R-:W-:Y:S01]  /*1380*/  CS2R R186, SRZ ;  /* 0x0000000000ba7805 */ /* 0x000fe2000001ff00 */
[----:B------:R2:W-:Y:S01]  /*1390*/  STL [R1+0x40], RZ ;  /* 0x000040ff01007387 */ /* 0x0005e20000100800 */
        /* <DEDUP_REMOVED lines=14> */
[----:B------:R-:W-:Y:S02]  /*1480*/  CS2R R210, SRZ ;  /* 0x0000000000d27805 */ /* 0x000fe4000001ff00 */
[----:B0-----:R-:W-:Y:S01]  /*1490*/  R2UR UR10, R0 ;  /* 0x00000000000a72ca */ /* 0x001fe200000e0000 */
[----:B------:R2:W-:Y:S01]  /*14a0*/  STL [R1+0x30], RZ ;  /* 0x000030ff01007387 */ /* 0x0005e20000100800 */
[----:B------:R-:W-:Y:S01]  /*14b0*/  IMAD.MOV.U32 R0, RZ, RZ, RZ ;  /* 0x000000ffff007224 */ /* 0x000fe200078e00ff */
[----:B------:R-:W-:-:S02]  /*14c0*/  CS2R R212, SRZ ;  /* 0x0000000000d47805 */ /* 0x000fc4000001ff00 */
[----:B------:R-:W-:Y:S01]  /*14d0*/  CS2R R214, SRZ ;  /* 0x0000000000d67805 */ /* 0x000fe2000001ff00 */
[----:B------:R2:W-:Y:S01]  /*14e0*/  STL [R1+0x2c], RZ ;  /* 0x00002cff01007387 */ /* 0x0005e20000100800 */
[----:B------:R-:W-:Y:S02]  /*14f0*/  CS2R R216, SRZ ;  /* 0x0000000000d87805 */ /* 0x000fe4000001ff00 */
[----:B------:R-:W-:Y:S02]  /*1500*/  CS2R R218, SRZ ;  /* 0x0000000000da7805 */ /* 0x000fe4000001ff00 */
[----:B------:R-:W-:Y:S01]  /*1510*/  CS2R R220, SRZ ;  /* 0x0000000000dc7805 */ /* 0x000fe2000001ff00 */
[----:B------:R2:W-:Y:S01]  /*1520*/  STL [R1+0x28], RZ ;  /* 0x000028ff01007387 */ /* 0x0005e20000100800 */
[----:B------:R-:W-:Y:S02]  /*1530*/  CS2R R222, SRZ ;  /* 0x0000000000de7805 */ /* 0x000fe4000001ff00 */
[----:B------:R-:W-:-:S02]  /*1540*/  CS2R R224, SRZ ;  /* 0x0000000000e07805 */ /* 0x000fc4000001ff00 */
[----:B------:R-:W-:Y:S01]  /*1550*/  CS2R R226, SRZ ;  /* 0x0000000000e27805 */ /* 0x000fe2000001ff00 */
[----:B------:R2:W-:Y:S01]  /*1560*/  STL [R1+0x24], RZ ;  /* 0x000024ff01007387 */ /* 0x0005e20000100800 */
[----:B------:R-:W-:Y:S01]  /*1570*/  ULEA.HI UR11, UR10, UR10, URZ, 0x1 ;  /* 0x0000000a0a0b7291 */ /* 0x000fe2000f8f083f */
[----:B------:R-:W-:Y:S01]  /*1580*/  IMAD.MOV.U32 R228, RZ, RZ, RZ ;  /* 0x000000ffffe47224 */ /* 0x000fe200078e00ff */
[----:B------:R-:W-:Y:S01]  /*1590*/  CS2R R88, SRZ ;  /* 0x0000000000587805 */ /* 0x000fe2000001ff00 */
[----:B------:R2:W-:Y:S01]  /*15a0*/  STL [R1+0x20], RZ ;  /* 0x000020ff01007387 */ /* 0x0005e20000100800 */
[----:B------:R-:W-:Y:S01]  /*15b0*/  ULOP3.LUT UR16, UR11, 0x7fffe, URZ, 0xc0, !UPT ;  /* 0x0007fffe0b107892 */ /* 0x000fe2000f8ec03f */
[----:B------:R-:W-:Y:S01]  /*15c0*/  CS2R R90, SRZ ;  /* 0x00000000005a7805 */ /* 0x000fe2000001ff00 */
[----:B-1----:R-:W-:Y:S01]  /*15d0*/  ULEA UR11, UR18, UR17, 0x18 ;  /* 0x00000011120b7291 */ /* 0x002fe2000f8ec03f */
[----:B------:R2:W-:Y:S01]  /*15e0*/  STL [R1+0x1c], RZ ;  /* 0x00001cff01007387 */ /* 0x0005e20000100800 */
[----:B------:R-:W-:Y:S01]  /*15f0*/  UIADD3 UR16, UR10, -UR16, URZ ;  /* 0x800000100a107290 */ /* 0x000fe2000fffe03f */
[----:B------:R-:W-:-:S02]  /*1600*/  CS2R R92, SRZ ;  /* 0x00000000005c7805 */ /* 0x000fc4000001ff00 */
[----:B------:R-:W-:Y:S01]  /*1610*/  CS2R R94, SRZ ;  /* 0x00000000005e7805 */ /* 0x000fe2000001ff00 */
[----:B------:R2:W-:Y:S01]  /*1620*/  STL [R1+0x18], RZ ;  /* 0x000018ff01007387 */ /* 0x0005e20000100800 */
[----:B------:R-:W-:Y:S01]  /*1630*/  ULEA UR16, UR16, UR11, 0xd ;  /* 0x0000000b10107291 */ /* 0x000fe2000f8e683f */
[----:B------:R-:W-:Y:S02]  /*1640*/  CS2R R96, SRZ ;  /* 0x0000000000607805 */ /* 0x000fe4000001ff00 */
[----:B------:R-:W-:Y:S01]  /*1650*/  CS2R R98, SRZ ;  /* 0x0000000000627805 */ /* 0x000fe2000001ff00 */
[----:B------:R2:W-:Y:S01]  /*1660*/  STL [R1+0x14], RZ ;  /* 0x000014ff01007387 */ /* 0x0005e20000100800 */
[----:B------:R-:W-:Y:S01]  /*1670*/  UIADD3 UR16, UR16, 0x100, URZ ;  /* 0x0000010010107890 */ /* 0x000fe2000fffe03f */
[----:B------:R-:W-:Y:S02]  /*1680*/  CS2R R100, SRZ ;  /* 0x0000000000647805 */ /* 0x000fe4000001ff00 */
[----:B------:R-:W-:Y:S01]  /*1690*/  CS2R R102, SRZ ;  /* 0x0000000000667805 */ /* 0x000fe2000001ff00 */
[----:B------:R2:W-:Y:S01]  /*16a0*/  STL [R1+0x10], RZ ;  /* 0x000010ff01007387 */ /* 0x0005e20000100800 */
[----:B------:R-:W-:Y:S01]  /*16b0*/  USHF.R.U32.HI UR10, URZ, 0x4, UR16 ;  /* 0x000000043f0a7899 */ /* 0x000fe20008011610 */
[----:B------:R-:W-:-:S02]  /*16c0*/  CS2R R104, SRZ ;  /* 0x0000000000687805 */ /* 0x000fc4000001ff00 */
[----:B------:R-:W-:Y:S01]  /*16d0*/  CS2R R106, SRZ ;  /* 0x00000000006a7805 */ /* 0x000fe2000001ff00 */
[----:B------:R2:W-:Y:S01]  /*16e0*/  STL [R1+0xc], RZ ;  /* 0x00000cff01007387 */ /* 0x0005e20000100800 */
[----:B------:R-:W-:Y:S01]  /*16f0*/  ULOP3.LUT UR10, UR10, 0x3fff, URZ, 0xc0, !UPT ;  /* 0x00003fff0a0a7892 */ /* 0x000fe2000f8ec03f */
        /* <DEDUP_REMOVED lines=10> */
[----:B------:R2:W-:Y:S01]  /*17a0*/  STL [R1], RZ ;  /* 0x000000ff01007387 */ /* 0x0005e20000100800 */
[----:B------:R-:W-:Y:S02]  /*17b0*/  CS2R R124, SRZ ;  /* 0x00000000007c7805 */ /* 0x000fe4000001ff00 */
[----:B------:R-:W-:Y:S02]  /*17c0*/  CS2R R126, SRZ ;  /* 0x00000000007e7805 */ /* 0x000fe4000001ff00 */
[----:B------:R-:W-:Y:S02]  /*17d0*/  CS2R R128, SRZ ;  /* 0x0000000000807805 */ /* 0x000fe4000001ff00 */
[----:B------:R-:W-:-:S02]  /*17e0*/  CS2R R130, SRZ ;  /* 0x0000000000827805 */ /* 0x000fc4000001ff00 */
[----:B------:R-:W-:Y:S02]  /*17f0*/  CS2R R132, SRZ ;  /* 0x0000000000847805 */ /* 0x000fe4000001ff00 */
[----:B------:R-:W-:Y:S02]  /*1800*/  CS2R R134, SRZ ;  /* 0x0000000000867805 */ /* 0x000fe4000001ff00 */
        /* <DEDUP_REMOVED lines=9> */
[----:B---3--:R-:W-:-:S02]  /*18a0*/  CS2R R26, SRZ ;  /* 0x00000000001a7805 */ /* 0x008fc4000001ff00 */
[----:B----4-:R-:W-:Y:S02]  /*18b0*/  CS2R R28, SRZ ;  /* 0x00000000001c7805 */ /* 0x010fe4000001ff00 */
        /* <DEDUP_REMOVED lines=28> */
[----:B------:R-:W-:Y:S01]  /*1a80*/  CS2R R86, SRZ ;  /* 0x0000000000567805 */ /* 0x000fe2000001ff00 */
[----:B--2---:R-:W-:Y:S06]  /*1a90*/  @!P0 BRA `(.L_x_13) ;  /* 0x0000001000c08947 */ /* 0x004fec0003800000 */
[----:B------:R-:W-:-:S06]  /*1aa0*/  UISETP.NE.AND UP0, UPT, UR22, 0x3, UPT ;  /* 0x000000031600788c */ /* 0x000fcc000bf05270 */
[----:B------:R-:W-:-:S13]  /*1ab0*/  PLOP3.LUT P1, PT, PT, PT, UP0, 0x80, 0x0 ;  /* 0x000000000000781c */ /* 0x000fda0003f2f008 */
[----:B------:R-:W-:Y:S05]  /*1ac0*/  @!P1 BRA `(.L_x_14) ;  /* 0x0000000000049947 */ /* 0x000fea0003800000 */
[----:B------:R-:W-:Y:S01]  /*1ad0*/  BPT.TRAP 0x1 ;  /* 0x000000040000795c */ /* 0x000fe20000300000 */
.L_x_14:
[----:B------:R-:W-:Y:S01]  /*1ae0*/  ULEA UR6, UR5, UR11, 0x3 ;  /* 0x0000000b05067291 */ /* 0x000fe2000f8e183f */
[----:B------:R-:W-:-:S05]  /*1af0*/  IMAD.U32 R0, RZ, RZ, UR4 ;  /* 0x00000004ff007e24 */ /* 0x000fca000f8e00ff */
[----:B------:R-:W-:-:S04]  /*1b00*/  SHF.L.U32 R0, R0, 0x1f, RZ ;  /* 0x0000001f00007819 */ /* 0x000fc800000006ff */
[----:B------:R0:W1:Y:S01]  /*1b10*/  SYNCS.PHASECHK.TRANS64.TRYWAIT P0, [UR6], R0 ;  /* 0x00000000ff0075a7 */ /* 0x0000620008000146 */
[----:B------:R-:W-:Y:S05]  /*1b20*/  @!P1 BRA `(.L_x_15) ;  /* 0x0000000000049947 */ /* 0x000fea0003800000 */
[----:B------:R-:W-:Y:S01]  /*1b30*/  BPT.TRAP 0x1 ;  /* 0x000000040000795c */ /* 0x000fe20000300000 */
.L_x_15:
[----:B-1----:R-:W-:Y:S05]  /*1b40*/  @P0 BRA `(.L_x_16) ;  /* 0x0000000000080947 */ /* 0x002fea0003800000 */
[----:B------:R-:W1:Y:S02]  /*1b50*/  SYNCS.PHASECHK.TRANS64.TRYWAIT P0, [UR6], R0 ;  /* 0x00000000ff0075a7 */ /* 0x000e640008000146 */
[----:B-1----:R-:W-:Y:S05]  /*1b60*/  @!P0 BRA `(.L_x_17) ;  /* 0x000000e800148947 */ /* 0x002fea0003800000 */
.L_x_16:
[----:B------:R-:W-:Y:S01]  /*1b70*/  UIADD3 UR6, UR11, 0x28100, URZ ;  /* 0x000281000b067890 */ /* 0x000fe2000fffe03f */
[----:B------:R-:W-:Y:S01]  /*1b80*/  WARPGROUP.ARRIVE ;  /* 0x00000000000079c5 */ /* 0x000fe20000000000 */
[----:B------:R-:W-:Y:S01]  /*1b90*/  ULOP3.LUT UR7, UR10, 0x10000, URZ, 0xfc, !UPT ;  /* 0x000100000a077892 */ /* 0x000fe2000f8efc3f */
[----:B------:R2:W-:Y:S01]  /*1ba0*/  STL [R1+0x6c], RZ ;  /* 0x00006cff01007387 */ /* 0x0005e20000100800 */
[----:B------:R-:W-:Y:S01]  /*1bb0*/  USHF.R.U32.HI UR6, URZ, 0x4, UR6 ;  /* 0x000000043f067899 */ /* 0x000fe20008011606 */
[----:B01----:R-:W-:Y:S01]  /*1bc0*/  IMAD.MOV.U32 R0, RZ, RZ, RZ ;  /* 0x000000ffff007224 */ /* 0x003fe200078e00ff */
[----:B------:R-:W-:Y:S01]  /*1bd0*/  ULEA UR7, UR5, UR7, 0xb ;  /* 0x0000000705077291 */ /* 0x000fe2000f8e583f */
[----:B------:R2:W-:Y:S01]  /*1be0*/  STL [R1+0x68], RZ ;  /* 0x000068ff01007387 */ /* 0x0005e20000100800 */
[----:B------:R-:W-:Y:S01]  /*1bf0*/  ULOP3.LUT UR6, UR6, 0x3fff, URZ, 0xc0, !UPT ;  /* 0x00003fff06067892 */ /* 0x000fe2000f8ec03f */
[----:B------:R-:W-:Y:S01]  /*1c00*/  CS2R R2, SRZ ;  /* 0x0000000000027805 */ /* 0x000fe2000001ff00 */
[----:B------:R-:W-:Y:S01]  /*1c10*/  UMOV UR17, 0x40000040 ;  /* 0x4000004000117882 */ /* 0x000fe20000000000 */
[----:B------:R-:W-:Y:S01]  /*1c20*/  UMOV UR19, 0x40000040 ;  /* 0x4000004000137882 */ /* 0x000fe20000000000 */
[----:B------:R-:W-:Y:S01]  /*1c30*/  ULOP3.LUT UR6, UR6, 0x10000, URZ, 0xfc, !UPT ;  /* 0x0001000006067892 */ /* 0x000fe2000f8efc3f */
[----:B------:R2:W-:Y:S01]  /*1c40*/  STL [R1+0x64], RZ ;  /* 0x000064ff01007387 */ /* 0x0005e20000100800 */
[----:B------:R-:W-:Y:S01]  /*1c50*/  UMOV UR16, UR7 ;  /* 0x0000000700107c82 */ /* 0x000fe20008000000 */
[----:B------:R-:W-:Y:S01]  /*1c60*/  CS2R R4, SRZ ;  /* 0x0000000000047805 */ /* 0x000fe2000001ff00 */
[----:B------:R-:W-:Y:S01]  /*1c70*/  ULEA UR8, UR5, UR6, 0xa ;  /* 0x0000000605087291 */ /* 0x000fe2000f8e503f */
[----:B------:R2:W-:Y:S01]  /*1c80*/  STL [R1+0x60], RZ ;  /* 0x000060ff01007387 */ /* 0x0005e20000100800 */
[----:B------:R-:W-:Y:S01]  /*1c90*/  CS2R R6, SRZ ;  /* 0x0000000000067805 */ /* 0x000fe2000001ff00 */
[----:B------:R-:W-:Y:S01]  /*1ca0*/  UMOV UR6, 0x4 ;  /* 0x0000000400067882 */ /* 0x000fe20000000000 */
[----:B------:R-:W-:Y:S01]  /*1cb0*/  CS2R R8, SRZ ;  /* 0x0000000000087805 */ /* 0x000fe2000001ff00 */
[----:B------:R2:W-:Y:S01]  /*1cc0*/  STL [R1+0x5c], RZ ;  /* 0x00005cff01007387 */ /* 0x0005e20000100800 */
[----:B------:R-:W-:Y:S01]  /*1cd0*/  CS2R R10, SRZ ;  /* 0x00000000000a7805 */ /* 0x000fe2000001ff00 */
[----:B------:R-:W-:Y:S01]  /*1ce0*/  UMOV UR18, UR8 ;  /* 0x0000000800127c82 */ /* 0x000fe20008000000 */
[----:B------:R-:W-:Y:S01]  /*1cf0*/  CS2R R12, SRZ ;  /* 0x00000000000c7805 */ /* 0x000fe2000001ff00 */
[----:B------:R-:W-:Y:S01]  /*1d00*/  QGMMA.64x128x32.F32.E4M3.E4M3 R88, gdesc[UR16], RZ, !UPT ;  /* 0x01e00000105879f3 */ /* 0x000fe2000c7008ff */
[----:B------:R-:W-:Y:S01]  /*1d10*/  UIADD3 UR16, UR7, 0x400, URZ ;  /* 0x0000040007107890 */ /* 0x000fe2000fffe03f */
[----:B------:R2:W-:Y:S01]  /*1d20*/  STL [R1+0x58], RZ ;  /* 0x000058ff01007387 */ /* 0x0005e20000100800 */
[----:B------:R-:W-:Y:S01]  /*1d30*/  UMOV UR17, 0x40000040 ;  /* 0x4000004000117882 */ /* 0x000fe20000000000 */
[----:B------:R-:W-:-:S02]  /*1d40*/  CS2R R14, SRZ ;  /* 0x00000000000e7805 */ /* 0x000fc4000001ff00 */
[----:B------:R-:W-:Y:S01]  /*1d50*/  CS2R R16, SRZ ;  /* 0x0000000000107805 */ /* 0x000fe2000001ff00 */
[----:B------:R2:W-:Y:S01]  /*1d60*/  STL [R1+0x54], RZ ;  /* 0x000054ff01007387 */ /* 0x0005e20000100800 */
[----:B------:R-:W-:Y:S02]  /*1d70*/  CS2R R18, SRZ ;  /* 0x0000000000127805 */ /* 0x000fe4000001ff00 */
[----:B------:R-:W-:Y:S02]  /*1d80*/  CS2R R20, SRZ ;  /* 0x0000000000147805 */ /* 0x000fe4000001ff00 */
[----:B------:R-:W-:Y:S01]  /*1d90*/  CS2R R22, SRZ ;  /* 0x0000000000167805 */ /* 0x000fe2000001ff00 */
[----:B------:R2:W-:Y:S01]  /*1da0*/  STL [R1+0x50], RZ ;  /* 0x000050ff01007387 */ /* 0x0005e20000100800 */
[----:B------:R-:W-:Y:S01]  /*1db0*/  CS2R R152, SRZ ;  /* 0x0000000000987805 */ /* 0x000fe2000001ff00 */
[----:B------:R-:W-:Y:S01]  /*1dc0*/  QGMMA.64x128x32.F32.E4M3.E4M3 R24, gdesc[UR16], RZ, !UPT ;  /* 0x01e00000101879f3 */ /* 0x000fe2000c7008ff */
[----:B------:R-:W-:Y:S01]  /*1dd0*/  UIADD3 UR16, UR7, 0x2, URZ ;  /* 0x0000000207107890 */ /* 0x000fe2000fffe03f */
[----:B------:R2:W-:Y:S01]  /*1de0*/  STL [R1+0x4c], RZ ;  /* 0x00004cff01007387 */ /* 0x0005e20000100800 */
[----:B------:R-:W-:Y:S01]  /*1df0*/  UIADD3 UR18, UR8, 0x2, URZ ;  /* 0x0000000208127890 */ /* 0x000fe2000fffe03f */
[----:B------:R-:W-:Y:S01]  /*1e00*/  CS2R R154, SRZ ;  /* 0x00000000009a7805 */ /* 0x000fe2000001ff00 */
[----:B------:R-:W-:Y:S01]  /*1e10*/  UMOV UR17, 0x40000040 ;  /* 0x4000004000117882 */ /* 0x000fe20000000000 */
[----:B------:R-:W-:Y:S01]  /*1e20*/  UMOV UR19, 0x40000040 ;  /* 0x4000004000137882 */ /* 0x000fe20000000000 */
        /* <DEDUP_REMOVED lines=49> */
[----:B------:R-:W-:-:S03]  /*2140*/  IMAD.MOV.U32 R228, RZ, RZ, RZ ;  /* 0x000000ffffe47224 */ /* 0x000fc600078e00ff */
[----:B------:R2:W-:Y:S04]  /*2150*/  STL [R1+0x14], RZ ;  /* 0x000014ff01007387 */ /* 0x0005e80000100800 */
[----:B------:R2:W-:Y:S04]  /*2160*/  STL [R1+0x10], RZ ;  /* 0x000010ff01007387 */ /* 0x0005e80000100800 */
[----:B------:R2:W-:Y:S04]  /*2170*/  STL [R1+0xc], RZ ;  /* 0x00000cff01007387 */ /* 0x0005e80000100800 */
[----:B------:R2:W-:Y:S04]  /*2180*/  STL [R1+0x8], RZ ;  /* 0x000008ff01007387 */ /* 0x0005e80000100800 */
[----:B------:R2:W-:Y:S04]  /*2190*/  STL [R1+0x4], RZ ;  /* 0x000004ff01007387 */ /* 0x0005e80000100800 */
[----:B------:R2:W-:Y:S01]  /*21a0*/  STL [R1], RZ ;  /* 0x000000ff01007387 */ /* 0x0005e20000100800 */
[----:B------:R-:W-:Y:S01]  /*21b0*/  QGMMA.64x128x32.F32.E4M3.E4M3 R88, gdesc[UR16], R88 ;  /* 0x01e00000105879f3 */ /* 0x000fe20008700858 */
[----:B------:R-:W-:Y:S01]  /*21c0*/  UIADD3 UR16, UR7, 0x402, URZ ;  /* 0x0000040207107890 */ /* 0x000fe2000fffe03f */
[----:B------:R-:W-:-:S10]  /*21d0*/  UMOV UR17, 0x40000040 ;  /* 0x4000004000117882 */ /* 0x000fd40000000000 */
[----:B------:R-:W-:Y:S01]  /*21e0*/  QGMMA.64x128x32.F32.E4M3.E4M3 R24, gdesc[UR16], R24 ;  /* 0x01e00000101879f3 */ /* 0x000fe20008700818 */
[----:B------:R-:W-:Y:S02]  /*21f0*/  UIADD3 UR16, UR7, 0x4, URZ ;  /* 0x0000000407107890 */ /* 0x000fe4000fffe03f */
[----:B------:R-:W-:Y:S01]  /*2200*/  UIADD3 UR18, UR8, 0x4, URZ ;  /* 0x0000000408127890 */ /* 0x000fe2000fffe03f */
[----:B------:R-:W-:Y:S01]  /*2210*/  UMOV UR17, 0x40000040 ;  /* 0x4000004000117882 */ /* 0x000fe20000000000 */
[----:B------:R-:W-:-:S07]  /*2220*/  UMOV UR19, 0x40000040 ;  /* 0x4000004000137882 */ /* 0x000fce0000000000 */
        /* <DEDUP_REMOVED lines=10> */
[----:B------:R-:W-:Y:S02]  /*22d0*/  UMOV UR17, 0x40000040 ;  /* 0x4000004000117882 */ /* 0x000fe40000000000 */
[----:B------:R-:W-:Y:S02]  /*22e0*/  ULDC UR7, c[0x0][0x50c] ;  /* 0x0001430000077ab9 */ /* 0x000fe40000000800 */
[----:B------:R-:W-:-:S04]  /*22f0*/  UISETP.NE.AND UP0, UPT, UR7, 0x4, UPT ;  /* 0x000000040700788c */ /* 0x000fc8000bf05270 */
[----:B------:R-:W-:Y:S02]  /*2300*/  USEL UR7, URZ, 0x1, UP0 ;  /* 0x000000013f077887 */ /* 0x000fe40008000000 */
[----:B------:R-:W-:Y:S04]  /*2310*/  QGMMA.64x128x32.F32.E4M3.E4M3 R24, gdesc[UR16], R24, gsb0 ;  /* 0x01e00000101879f3 */ /* 0x000fe80008000818 */
[----:B------:R-:W-:-:S13]  /*2320*/  ISETP.NE.AND P0, PT, RZ, UR7, PT ;  /* 0x00000007ff007c0c */ /* 0x000fda000bf05270 */
[----:B--2---:R-:W-:Y:S05]  /*2330*/  @!P0 BRA `(.L_x_18) ;  /* 0x0000000800808947 */ /* 0x004fea0003800000 */
[----:B------:R-:W-:Y:S02]  /*2340*/  WARPGROUP.DEPBAR.LE gsb0, 0x0 ;  /* 0x00008000000079c5 */ /* 0x000fe40000010000 */
[----:B------:R-:W-:-:S01]  /*2350*/  FADD R227, RZ, R89 ;  /* 0x00000059ffe37221 */ /* 0x000fc20000000000 */
[----:B------:R-:W-:Y:S01]  /*2360*/  FADD R228, RZ, R88 ;  /* 0x00000058ffe47221 */ /* 0x000fe20000000000 */
[----:B------:R-:W-:-:S01]  /*2370*/  FADD R226, RZ, R90 ;  /* 0x0000005affe27221 */ /* 0x000fc20000000000 */
[----:B------:R-:W-:Y:S01]  /*2380*/  FADD R225, RZ, R91 ;  /* 0x0000005bffe17221 */ /* 0x000fe20000000000 */
[----:B------:R-:W-:-:S01]  /*2390*/  FADD R224, RZ, R92 ;  /* 0x0000005cffe07221 */ /* 0x000fc20000000000 */
[----:B------:R0:W-:Y:S01]  /*23a0*/  STL [R1+0x80], R227 ;  /* 0x000080e301007387 */ /* 0x0001e20000100800 */
[----:B------:R-:W-:-:S01]  /*23b0*/  FADD R223, RZ, R93 ;  /* 0x0000005dffdf7221 */ /* 0x000fc20000000000 */
[----:B------:R-:W-:Y:S01]  /*23c0*/  FADD R222, RZ, R94 ;  /* 0x0000005effde7221 */ /* 0x000fe20000000000 */
[----:B------:R-:W-:-:S01]  /*23d0*/  FADD R221, RZ, R95 ;  /* 0x0000005fffdd7221 */ /* 0x000fc20000000000 */
[----:B------:R-:W-:Y:S01]  /*23e0*/  FADD R220, RZ, R96 ;  /* 0x00000060ffdc7221 */ /* 0x000fe20000000000 */
[----:B------:R-:W-:-:S01]  /*23f0*/  FADD R219, RZ, R97 ;  /* 0x00000061ffdb7221 */ /* 0x000fc20000000000 */
[----:B------:R-:W-:Y:S01]  /*2400*/  FADD R218, RZ, R98 ;  /* 0x00000062ffda7221 */ /* 0x000fe20000000000 */
[----:B------:R-:W-:-:S01]  /*2410*/  FADD R217, RZ, R99 ;  /* 0x00000063ffd97221 */ /* 0x000fc20000000000 */
[----:B------:R-:W-:Y:S01]  /*2420*/  FADD R216, RZ, R100 ;  /* 0x00000064ffd87221 */ /* 0x000fe20000000000 */
[----:B------:R-:W-:-:S01]  /*2430*/  FADD R215, RZ, R101 ;  /* 0x00000065ffd77221 */ /* 0x000fc20000000000 */
[----:B0-----:R-:W-:Y:S01]  /*2440*/  FADD R227, RZ, R60 ;  /* 0x0000003cffe37221 */ /* 0x001fe20000000000 */
[----:B------:R-:W-:-:S01]  /*2450*/  FADD R214, RZ, R102 ;  /* 0x00000066ffd67221 */ /* 0x000fc20000000000 */
[----:B------:R-:W-:Y:S01]  /*2460*/  FADD R213, RZ, R103 ;  /* 0x00000067ffd57221 */ /* 0x000fe20000000000 */
[----:B------:R-:W-:-:S01]  /*2470*/  FADD R212, RZ, R104 ;  /* 0x00000068ffd47221 */ /* 0x000fc20000000000 */
[----:B------:R-:W-:Y:S01]  /*2480*/  FADD R211, RZ, R105 ;  /* 0x00000069ffd37221 */ /* 0x000fe20000000000 */
[----:B------:R0:W-:Y:S01]  /*2490*/  STL [R1], R227 ;  /* 0x000000e301007387 */ /* 0x0001e20000100800 */
        /* <DEDUP_REMOVED lines=94> */
[----:B0-----:R-:W-:-:S05]  /*2a80*/  FADD R227, RZ, R67 ;  /* 0x00000043ffe37221 */ /* 0x001fca0000000000 */
[----:B------:R0:W-:Y:S02]  /*2a90*/  STL [R1+0x1c], R227 ;  /* 0x00001ce301007387 */ /* 0x0001e40000100800 */
        /* <DEDUP_REMOVED lines=39> */
[----:B------:R0:W-:Y:S04]  /*2d10*/  STL [R1+0x6c], R227 ;  /* 0x00006ce301007387 */ /* 0x0001e80000100800 */
[----:B0-----:R0:W5:Y:S01]  /*2d20*/  LDL.LU R227, [R1+0x80] ;  /* 0x0000800001e37983 */ /* 0x0011620000300800 */
[----:B------:R-:W-:-:S05]  /*2d30*/  UMOV UR6, URZ ;  /* 0x0000003f00067c82 */ /* 0x000fca0008000000 */
.L_x_18:
[----:B------:R-:W-:Y:S01]  /*2d40*/  UIADD3 UR23, UR5, 0x1, URZ ;  /* 0x0000000105177890 */ /* 0x000fe2000fffe03f */
[----:B------:R-:W-:-:S03]  /*2d50*/  UMOV UR8, 0x1 ;  /* 0x0000000100087882 */ /* 0x000fc60000000000 */
[----:B------:R-:W-:-:S04]  /*2d60*/  UISETP.NE.AND UP0, UPT, UR23, 0x5, UPT ;  /* 0x000000051700788c */ /* 0x000fc8000bf05270 */
[----:B------:R-:W-:Y:S02]  /*2d70*/  USEL UR24, URZ, 0x1, UP0 ;  /* 0x000000013f187887 */ /* 0x000fe40008000000 */
[----:B------:R-:W-:Y:S02]  /*2d80*/  USEL UR23, UR23, URZ, UP0 ;  /* 0x0000003f17177287 */ /* 0x000fe40008000000 */
[----:B------:R-:W-:-:S12]  /*2d90*/  ULOP3.LUT UR24, UR4, UR24, URZ, 0x3c, !UPT ;  /* 0x0000001804187292 */ /* 0x000fd8000f8e3c3f */
.L_x_13:
[----:B------:R-:W-:-:S04]  /*2da0*/  UISETP.LT.AND UP0, UPT, UR9, 0x1, UPT ;  /* 0x000000010900788c */ /* 0x000fc8000bf01270 */
[----:B------:R-:W-:-:S04]  /*2db0*/  USEL UR16, UR9, 0x1, UP0 ;  /* 0x0000000109107887 */ /* 0x000fc80008000000 */
[----:B------:R-:W-:-:S04]  /*2dc0*/  UIADD3 UR26, UR9, -UR16, URZ ;  /* 0x80000010091a7290 */ /* 0x000fc8000fffe03f */
[----:B------:R-:W-:-:S06]  /*2dd0*/  UISETP.GE.AND UP0, UPT, UR26, 0x1, UPT ;  /* 0x000000011a00788c */ /* 0x000fcc000bf06270 */
[----:B------:R-:W-:-:S13]  /*2de0*/  PLOP3.LUT P0, PT, PT, PT, UP0, 0x80, 0x0 ;  /* 0x000000000000781c */ /* 0x000fda0003f0f008 */
[----:B------:R-:W-:Y:S05]  /*2df0*/  @!P0 BRA `(.L_x_19) ;  /* 0x0000001000dc8947 */ /* 0x000fea0003800000 */
[----:B------:R-:W-:Y:S01]  /*2e00*/  UMOV UR25, UR5 ;  /* 0x0000000500197c82 */ /* 0x000fe20008000000 */
[----:B------:R-:W-:-:S05]  /*2e10*/  ULDC UR27, c[0x0][0x50c] ;  /* 0x00014300001b7ab9 */ /* 0x000fca0000000800 */
.L_x_27:
[----:B------:R-:W-:-:S06]  /*2e20*/  UISETP.NE.AND UP0, UPT, UR22, 0x3, UPT ;  /* 0x000000031600788c */ /* 0x000fcc000bf05270 */
[----:B------:R-:W-:-:S13]  /*2e30*/  PLOP3.LUT P1, PT, PT, PT, UP0, 0x80, 0x0 ;  /* 0x000000000000781c */ /* 0x000fda0003f2f008 */
[----:B-1---5:R-:W-:Y:S05]  /*2e40*/  @!P1 BRA `(.L_x_20) ;  /* 0x0000000000049947 */ /* 0x022fea0003800000 */
[----:B------:R-:W-:Y:S01]  /*2e50*/  BPT.TRAP 0x1 ;  /* 0x000000040000795c */ /* 0x000fe20000300000 */
.L_x_20:
[----:B------:R-:W1:Y:S01]  /*2e60*/  S2UR UR16, SR_CgaCtaId ;  /* 0x00000000001079c3 */ /* 0x000e620000008800 */
[----:B------:R-:W-:Y:S01]  /*2e70*/  UMOV UR11, 0x400 ;  /* 0x00000400000b7882 */ /* 0x000fe20000000000 */
[----:B------:R-:W-:-:S05]  /*2e80*/  IMAD.U32 R229, RZ, RZ, UR24 ;  /* 0x00000018ffe57e24 */ /* 0x000fca000f8e00ff */
[----:B------:R-:W-:Y:S01]  /*2e90*/  SHF.L.U32 R229, R229, 0x1f, RZ ;  /* 0x0000001fe5e57819 */ /* 0x000fe200000006ff */
[----:B-1----:R-:W-:-:S04]  /*2ea0*/  ULEA UR11, UR16, UR11, 0x18 ;  /* 0x0000000b100b7291 */ /* 0x002fc8000f8ec03f */
[----:B------:R-:W-:-:S09]  /*2eb0*/  ULEA UR16, UR23, UR11, 0x3 ;  /* 0x0000000b17107291 */ /* 0x000fd2000f8e183f */
[----:B------:R1:W2:Y:S01]  /*2ec0*/  SYNCS.PHASECHK.TRANS64.TRYWAIT P0, [UR16], R229 ;  /* 0x000000e5ff0075a7 */ /* 0x0002a20008000150 */
[----:B------:R-:W-:Y:S05]  /*2ed0*/  @!P1 BRA `(.L_x_21) ;  /* 0x0000000000049947 */ /* 0x000fea0003800000 */
[----:B------:R-:W-:Y:S01]  /*2ee0*/  BPT.TRAP 0x1 ;  /* 0x000000040000795c */ /* 0x000fe20000300000 */
.L_x_21:
[----:B--2---:R-:W-:Y:S05]  /*2ef0*/  @P0 BRA `(.L_x_22) ;  /* 0x0000000000080947 */ /* 0x004fea0003800000 */
[----:B------:R-:W2:Y:S02]  /*2f00*/  SYNCS.PHASECHK.TRANS64.TRYWAIT P0, [UR16], R229 ;  /* 0x000000e5ff0075a7 */ /* 0x000ea40008000150 */
[----:B--2---:R-:W-:Y:S05]  /*2f10*/  @!P0 BRA `(.L_x_23) ;  /* 0x000000d400408947 */ /* 0x004fea0003800000 */
.L_x_22:
[----:B------:R-:W-:Y:S01]  /*2f20*/  UIADD3 UR16, UR11, 0x28100, URZ ;  /* 0x000281000b107890 */ /* 0x000fe2000fffe03f */
[----:B------:R-:W-:Y:S01]  /*2f30*/  WARPGROUP.ARRIVE ;  /* 0x00000000000079c5 */ /* 0x000fe20000000000 */
[----:B------:R-:W-:Y:S02]  /*2f40*/  UISETP.NE.AND UP0, UPT, UR7, URZ, UPT ;  /* 0x0000003f0700728c */ /* 0x000fe4000bf05270 */
[----:B------:R-:W-:Y:S02]  /*2f50*/  USHF.R.U32.HI UR16, URZ, 0x4, UR16 ;  /* 0x000000043f107899 */ /* 0x000fe40008011610 */
[----:B------:R-:W-:Y:S02]  /*2f60*/  USEL UR8, UR8, URZ, !UP0 ;  /* 0x0000003f08087287 */ /* 0x000fe4000c000000 */
[----:B------:R-:W-:Y:S02]  /*2f70*/  ULOP3.LUT UR16, UR16, 0x3fff, URZ, 0xc0, !UPT ;  /* 0x00003fff10107892 */ /* 0x000fe4000f8ec03f */
[----:B------:R-:W-:-:S02]  /*2f80*/  UISETP.NE.U32.AND UP0, UPT, UR8, URZ, UPT ;  /* 0x0000003f0800728c */ /* 0x000fc4000bf05070 */
[----:B------:R-:W-:Y:S02]  /*2f90*/  ULOP3.LUT UR7, UR10, 0x10000, URZ, 0xfc, !UPT ;  /* 0x000100000a077892 */ /* 0x000fe4000f8efc3f */
[----:B------:R-:W-:Y:S02]  /*2fa0*/  ULOP3.LUT UR8, UR16, 0x10000, URZ, 0xfc, !UPT ;  /* 0x0001000010087892 */ /* 0x000fe4000f8efc3f */
[----:B------:R-:W-:Y:S02]  /*2fb0*/  ULEA UR7, UR23, UR7, 0xb ;  /* 0x0000000717077291 */ /* 0x000fe4000f8e583f */
[----:B------:R-:W-:Y:S01]  /*2fc0*/  ULEA UR8, UR23, UR8, 0xa ;  /* 0x0000000817087291 */ /* 0x000fe2000f8e503f */
[----:B------:R-:W-:Y:S01]  /*2fd0*/  UMOV UR17, 0x40000040 ;  /* 0x4000004000117882 */ /* 0x000fe20000000000 */
[----:B------:R-:W-:Y:S01]  /*2fe0*/  UMOV UR19, 0x40000040 ;  /* 0x4000004000137882 */ /* 0x000fe20000000000 */
[----:B------:R-:W-:Y:S02]  /*2ff0*/  UIADD3 UR6, UR6, 0x4, URZ ;  /* 0x0000000406067890 */ /* 0x000fe4000fffe03f */
[----:B------:R-:W-:-:S02]  /*3000*/  UMOV UR16, UR7 ;  /* 0x0000000700107c82 */ /* 0x000fc40008000000 */
[----:B------:R-:W-:Y:S02]  /*3010*/  UMOV UR18, UR8 ;  /* 0x0000000800127c82 */ /* 0x000fe40008000000 */
[----:B------:R-:W-:Y:S01]  /*3020*/  QGMMA.64x128x32.F32.E4M3.E4M3 R88, gdesc[UR16], R88, UP0 ;  /* 0x01e00000105879f3 */ /* 0x000fe2000bf00858 */
[----:B------:R-:W-:Y:S01]  /*3030*/  UIADD3 UR16, UR7, 0x400, URZ ;  /* 0x0000040007107890 */ /* 0x000fe2000fffe03f */
[----:B------:R-:W-:-:S10]  /*3040*/  UMOV UR17, 0x40000040 ;  /* 0x4000004000117882 */ /* 0x000fd40000000000 */
[----:B------:R-:W-:Y:S01]  /*3050*/  QGMMA.64x128x32.F32.E4M3.E4M3 R24, gdesc[UR16], R24, UP0 ;  /* 0x01e00000101879f3 */ /* 0x000fe2000bf00818 */
[----:B------:R-:W-:Y:S02]  /*3060*/  UIADD3 UR16, UR7, 0x2, URZ ;  /* 0x0000000207107890 */ /* 0x000fe4000fffe03f */
[----:B------:R-:W-:Y:S01]  /*3070*/  UIADD3 UR18, UR8, 0x2, URZ ;  /* 0x0000000208127890 */ /* 0x000fe2000fffe03f */
[----:B------:R-:W-:Y:S01]  /*3080*/  UMOV UR17, 0x40000040 ;  /* 0x4000004000117882 */ /* 0x000fe20000000000 */
[----:B------:R-:W-:Y:S01]  /*3090*/  UMOV UR19, 0x40000040 ;  /* 0x4000004000137882 */ /* 0x000fe20000000000 */
[----:B------:R-:W-:-:S06]  /*30a0*/  UISETP.NE.AND UP0, UPT, UR6, UR27, UPT ;  /* 0x0000001b0600728c */ /* 0x000fcc000bf05270 */
        /* <DEDUP_REMOVED lines=18> */
[----:B------:R-:W-:Y:S01]  /*31d0*/  UMOV UR17, 0x40000040 ;  /* 0x4000004000117882 */ /* 0x000fe20000000000 */
[----:B------:R-:W-:-:S06]  /*31e0*/  USEL UR7, URZ, 0x1, UP0 ;  /* 0x000000013f077887 */ /* 0x000fcc0008000000 */
[----:B------:R-:W-:-:S03]  /*31f0*/  ISETP.NE.AND P0, PT, RZ, UR7, PT ;  /* 0x00000007ff007c0c */ /* 0x000fc6000bf05270 */
[----:B------:R-:W-:Y:S03]  /*3200*/  QGMMA.64x128x32.F32.E4M3.E4M3 R24, gdesc[UR16], R24, gsb0 ;  /* 0x01e00000101879f3 */ /* 0x000fe60008000818 */
[----:B------:R-:W-:-:S07]  /*3210*/  WARPGROUP.DEPBAR.LE gsb0, 0x1 ;  /* 0x00008000000079c5 */ /* 0x000fce0000010100 */
[----:B------:R-:W-:Y:S05]  /*3220*/  @!P0 BRA `(.L_x_24) ;  /* 0x0000000c00708947 */ /* 0x000fea0003800000 */
[----:B------:R-:W-:Y:S02]  /*3230*/  WARPGROUP.DEPBAR.LE gsb0, 0x0 ;  /* 0x00008000000079c5 */ /* 0x000fe40000010000 */
[----:B-----5:R-:W-:-:S01]  /*3240*/  FADD R227, R89, R227 ;  /* 0x000000e359e37221 */ /* 0x020fc20000000000 */
[----:B------:R-:W-:Y:S01]  /*3250*/  FADD R226, R90, R226 ;  /* 0x000000e25ae27221 */ /* 0x000fe20000000000 */
[----:B------:R-:W-:-:S01]  /*3260*/  FADD R225, R91, R225 ;  /* 0x000000e15be17221 */ /* 0x000fc20000000000 */
[----:B------:R-:W-:Y:S01]  /*3270*/  FADD R224, R92, R224 ;  /* 0x000000e05ce07221 */ /* 0x000fe20000000000 */
[----:B------:R-:W-:-:S01]  /*3280*/  FADD R223, R93, R223 ;  /* 0x000000df5ddf7221 */ /* 0x000fc20000000000 */
[----:B------:R2:W-:Y:S01]  /*3290*/  STL [R1+0x80], R227 ;  /* 0x000080e301007387 */ /* 0x0005e20000100800 */
[----:B------:R-:W-:-:S01]  /*32a0*/  FADD R222, R94, R222 ;  /* 0x000000de5ede7221 */ /* 0x000fc20000000000 */
[----:B------:R-:W-:Y:S01]  /*32b0*/  FADD R221, R95, R221 ;  /* 0x000000dd5fdd7221 */ /* 0x000fe20000000000 */
[----:B------:R-:W-:-:S01]  /*32c0*/  FADD R220, R96, R220 ;  /* 0x000000dc60dc7221 */ /* 0x000fc20000000000 */
[----:B------:R-:W-:Y:S01]  /*32d0*/  FADD R219, R97, R219 ;  /* 0x000000db61db7221 */ /* 0x000fe20000000000 */
[----:B------:R-:W-:-:S01]  /*32e0*/  FADD R218, R98, R218 ;  /* 0x000000da62da7221 */ /* 0x000fc20000000000 */
[----:B------:R-:W-:Y:S01]  /*32f0*/  FADD R217, R99, R217 ;  /* 0x000000d963d97221 */ /* 0x000fe20000000000 */
[----:B------:R-:W-:-:S01]  /*3300*/  FADD R216, R100, R216 ;  /* 0x000000d864d87221 */ /* 0x000fc20000000000 */
[----:B------:R-:W-:Y:S01]  /*3310*/  FADD R215, R101, R215 ;  /* 0x000000d765d77221 */ /* 0x000fe20000000000 */
[----:B------:R-:W-:-:S01]  /*3320*/  FADD R214, R102, R214 ;  /* 0x000000d666d67221 */ /* 0x000fc20000000000 */
[----:B--2---:R-:W2:Y:S01]  /*3330*/  LDL.LU R227, [R1+0x28] ;  /* 0x0000280001e37983 */ /* 0x004ea20000300800 */
[----:B------:R-:W-:-:S01]  /*3340*/  FADD R213, R103, R213 ;  /* 0x000000d567d57221 */ /* 0x000fc20000000000 */
[----:B------:R-:W-:Y:S01]  /*3350*/  FADD R212, R104, R212 ;  /* 0x000000d468d47221 */ /* 0x000fe20000000000 */
[----:B------:R-:W-:-:S01]  /*3360*/  FADD R211, R105, R211 ;  /* 0x000000d369d37221 */ /* 0x000fc20000000000 */
[----:B------:R3:W-:Y:S01]  /*3370*/  STL [R1+0x84], R226 ;  /* 0x000084e201007387 */ /* 0x0007e20000100800 */
[----:B------:R-:W-:-:S03]  /*3380*/  FADD R228, R88, R228 ;  /* 0x000000e458e47221 */ /* 0x000fc60000000000 */
[----:B---3--:R-:W3:Y:S04]  /*3390*/  LDL.LU R226, [R1+0x24] ;  /* 0x0000240001e27983 */ /* 0x008ee80000300800 */
[----:B------:R4:W-:Y:S04]  /*33a0*/  STL [R1+0x88], R225 ;  /* 0x000088e101007387 */ /* 0x0009e80000100800 */
[----:B----4-:R-:W4:Y:S04]  /*33b0*/  LDL.LU R225, [R1+0x20] ;  /* 0x0000200001e17983 */ /* 0x010f280000300800 */
[----:B------:R0:W-:Y:S04]  /*33c0*/  STL [R1+0x8c], R224 ;  /* 0x00008ce001007387 */ /* 0x0001e80000100800 */
[----:B0-----:R-:W4:Y:S04]  /*33d0*/  LDL.LU R224, [R1+0x1c] ;  /* 0x00001c0001e07983 */ /* 0x001f280000300800 */
        /* <DEDUP_REMOVED lines=13> */
[----:B0-----:R-:W4:Y:S04]  /*34b0*/  LDL.LU R217, [R1] ;  /* 0x0000000001d97983 */ /* 0x001f280000300800 */
[----:B------:R-:W-:Y:S04]  /*34c0*/  STL [R1+0xac], R216 ;  /* 0x0000acd801007387 */ /* 0x000fe80000100800 */
[----:B------:R-:W-:Y:S04]  /*34d0*/  STL [R1+0xb0], R215 ;  /* 0x0000b0d701007387 */ /* 0x000fe80000100800 */
[----:B------:R-:W-:Y:S04]  /*34e0*/  STL [R1+0xb4], R214 ;  /* 0x0000b4d601007387 */ /* 0x000fe80000100800 */
[----:B------:R-:W-:Y:S04]  /*34f0*/  STL [R1+0xb8], R213 ;  /* 0x0000b8d501007387 */ /* 0x000fe80000100800 */
[----:B------:R-:W-:Y:S04]  /*3500*/  STL [R1+0xbc], R212 ;  /* 0x0000bcd401007387 */ /* 0x000fe80000100800 */
[----:B------:R0:W-:Y:S01]  /*3510*/  STL [R1+0xc0], R211 ;  /* 0x0000c0d301007387 */ /* 0x0001e20000100800 */
[----:B--2---:R-:W-:-:S01]  /*3520*/  FADD R227, R70, R227 ;  /* 0x000000e346e37221 */ /* 0x004fc20000000000 */
[----:B---3--:R-:W-:Y:S01]  /*3530*/  FADD R226, R69, R226 ;  /* 0x000000e245e27221 */ /* 0x008fe20000000000 */
[----:B----4-:R-:W-:-:S01]  /*3540*/  FADD R225, R68, R225 ;  /* 0x000000e144e17221 */ /* 0x010fc20000000000 */
[----:B------:R-:W-:Y:S01]  /*3550*/  FADD R224, R67, R224 ;  /* 0x000000e043e07221 */ /* 0x000fe20000000000 */
[----:B------:R-:W-:-:S01]  /*3560*/  FADD R223, R66, R223 ;  /* 0x000000df42df7221 */ /* 0x000fc20000000000 */
[----:B------:R-:W-:Y:S01]  /*3570*/  FADD R222, R65, R222 ;  /* 0x000000de41de7221 */ /* 0x000fe20000000000 */
[----:B------:R-:W-:-:S01]  /*3580*/  FADD R221, R64, R221 ;  /* 0x000000dd40dd7221 */ /* 0x000fc20000000000 */
[----:B------:R-:W-:Y:S01]  /*3590*/  FADD R220, R63, R220 ;  /* 0x000000dc3fdc7221 */ /* 0x000fe20000000000 */
[----:B------:R-:W-:-:S01]  /*35a0*/  FADD R219, R62, R219 ;  /* 0x000000db3edb7221 */ /* 0x000fc20000000000 */
[----:B------:R-:W-:Y:S01]  /*35b0*/  FADD R218, R61, R218 ;  /* 0x000000da3dda7221 */ /* 0x000fe20000000000 */
[----:B------:R-:W-:-:S05]  /*35c0*/  FADD R217, R60, R217 ;  /* 0x000000d93cd97221 */ /* 0x000fca0000000000 */
[----:B------:R2:W-:Y:S04]  /*35d0*/  STL [R1], R217 ;  /* 0x000000d901007387 */ /* 0x0005e80000100800 */
[----:B------:R3:W-:Y:S04]  /*35e0*/  STL [R1+0x4], R218 ;  /* 0x000004da01007387 */ /* 0x0007e80000100800 */
[----:B------:R4:W-:Y:S04]  /*35f0*/  STL [R1+0x8], R219 ;  /* 0x000008db01007387 */ /* 0x0009e80000100800 */
[----:B------:R1:W-:Y:S04]  /*3600*/  STL [R1+0xc], R220 ;  /* 0x00000cdc01007387 */ /* 0x0003e80000100800 */
[----:B------:R1:W-:Y:S04]  /*3610*/  STL [R1+0x10], R221 ;  /* 0x000010dd01007387 */ /* 0x0003e80000100800 */
[----:B------:R1:W-:Y:S04]  /*3620*/  STL [R1+0x14], R222 ;  /* 0x000014de01007387 */ /* 0x0003e80000100800 */
[----:B------:R1:W-:Y:S04]  /*3630*/  STL [R1+0x18], R223 ;  /* 0x000018df01007387 */ /* 0x0003e80000100800 */
[----:B------:R1:W-:Y:S04]  /*3640*/  STL [R1+0x1c], R224 ;  /* 0x00001ce001007387 */ /* 0x0003e80000100800 */
[----:B0-----:R-:W4:Y:S04]  /*3650*/  LDL.LU R211, [R1+0x2c] ;  /* 0x00002c0001d37983 */ /* 0x001f280000300800 */
[----:B------:R0:W-:Y:S04]  /*3660*/  STL [R1+0x20], R225 ;  /* 0x000020e101007387 */ /* 0x0001e80000100800 */
[----:B------:R-:W4:Y:S04]  /*3670*/  LDL.LU R212, [R1+0x30] ;  /* 0x0000300001d47983 */ /* 0x000f280000300800 */
[----:B------:R0:W-:Y:S04]  /*3680*/  STL [R1+0x24], R226 ;  /* 0x000024e201007387 */ /* 0x0001e80000100800 */
[----:B------:R-:W4:Y:S04]  /*3690*/  LDL.LU R213, [R1+0x34] ;  /* 0x0000340001d57983 */ /* 0x000f280000300800 */
[----:B------:R0:W-:Y:S04]  /*36a0*/  STL [R1+0x28], R227 ;  /* 0x000028e301007387 */ /* 0x0001e80000100800 */
[----:B------:R-:W4:Y:S04]  /*36b0*/  LDL.LU R214, [R1+0x38] ;  /* 0x0000380001d67983 */ /* 0x000f280000300800 */
[----:B------:R-:W4:Y:S04]  /*36c0*/  LDL.LU R215, [R1+0x3c] ;  /* 0x00003c0001d77983 */ /* 0x000f280000300800 */
[----:B------:R-:W4:Y:S04]  /*36d0*/  LDL.LU R216, [R1+0x40] ;  /* 0x0000400001d87983 */ /* 0x000f280000300800 */
[----:B--2---:R-:W2:Y:S04]  /*36e0*/  LDL.LU R217, [R1+0x44] ;  /* 0x0000440001d97983 */ /* 0x004ea80000300800 */
[----:B---3--:R-:W3:Y:S04]  /*36f0*/  LDL.LU R218, [R1+0x48] ;  /* 0x0000480001da7983 */ /* 0x008ee80000300800 */
[----:B----4-:R-:W4:Y:S04]  /*3700*/  LDL.LU R219, [R1+0x4c] ;  /* 0x00004c0001db7983 */ /* 0x010f280000300800 */
[----:B-1----:R-:W4:Y:S04]  /*3710*/  LDL.LU R220, [R1+0x50] ;  /* 0x0000500001dc7983 */ /* 0x002f280000300800 */
[----:B------:R-:W4:Y:S04]  /*3720*/  LDL.LU R221, [R1+0x54] ;  /* 0x0000540001dd7983 */ /* 0x000f280000300800 */
[----:B------:R-:W4:Y:S04]  /*3730*/  LDL.LU R222, [R1+0x58] ;  /* 0x0000580001de7983 */ /* 0x000f280000300800 */
[----:B------:R-:W4:Y:S04]  /*3740*/  LDL.LU R223, [R1+0x5c] ;  /* 0x00005c0001df7983 */ /* 0x000f280000300800 */
[----:B------:R-:W4:Y:S04]  /*3750*/  LDL.LU R224, [R1+0x60] ;  /* 0x0000600001e07983 */ /* 0x000f280000300800 */
[----:B0-----:R-:W4:Y:S04]  /*3760*/  LDL.LU R225, [R1+0x64] ;  /* 0x0000640001e17983 */ /* 0x001f280000300800 */
[----:B------:R-:W4:Y:S04]  /*3770*/  LDL.LU R226, [R1+0x68] ;  /* 0x0000680001e27983 */ /* 0x000f280000300800 */
[----:B------:R-:W4:Y:S01]  /*3780*/  LDL.LU R227, [R1+0x6c] ;  /* 0x00006c0001e37983 */ /* 0x000f220000300800 */
[----:B------:R-:W-:-:S05]  /*3790*/  FADD R211, R71, R211 ;  /* 0x000000d347d37221 */ /* 0x000fca0000000000 */
[----:B------:R0:W-:Y:S01]  /*37a0*/  STL [R1+0x2c], R211 ;  /* 0x00002cd301007387 */ /* 0x0001e20000100800 */
[----:B------:R-:W-:-:S03]  /*37b0*/  FADD R212, R72, R212 ;  /* 0x000000d448d47221 */ /* 0x000fc60000000000 */
[----:B0-----:R0:W5:Y:S01]  /*37c0*/  LDL.LU R211, [R1+0xc0] ;  /* 0x0000c00001d37983 */ /* 0x0011620000300800 */
[----:B------:R-:W-:-:S03]  /*37d0*/  FADD R213, R73, R213 ;  /* 0x000000d549d57221 */ /* 0x000fc60000000000 */
[----:B------:R1:W-:Y:S01]  /*37e0*/  STL [R1+0x30], R212 ;  /* 0x000030d401007387 */ /* 0x0003e20000100800 */
[----:B------:R-:W-:-:S01]  /*37f0*/  FADD R214, R74, R214 ;  /* 0x000000d64ad67221 */ /* 0x000fc20000000000 */
[----:B------:R-:W-:Y:S02]  /*3800*/  FADD R215, R75, R215 ;  /* 0x000000d74bd77221 */ /* 0x000fe40000000000 */
[----:B-1----:R0:W5:Y:S01]  /*3810*/  LDL.LU R212, [R1+0xbc] ;  /* 0x0000bc0001d47983 */ /* 0x0021620000300800 */
[----:B------:R-:W-:-:S03]  /*3820*/  FADD R216, R76, R216 ;  /* 0x000000d84cd87221 */ /* 0x000fc60000000000 */
[----:B------:R1:W-:Y:S01]  /*3830*/  STL [R1+0x34], R213 ;  /* 0x000034d501007387 */ /* 0x0003e20000100800 */
[----:B--2---:R-:W-:-:S03]  /*3840*/  FADD R217, R77, R217 ;  /* 0x000000d94dd97221 */ /* 0x004fc60000000000 */
[----:B-1----:R0:W5:Y:S01]  /*3850*/  LDL.LU R213, [R1+0xb8] ;  /* 0x0000b80001d57983 */ /* 0x0021620000300800 */
[----:B---3--:R-:W-:-:S03]  /*3860*/  FADD R218, R78, R218 ;  /* 0x000000da4eda7221 */ /* 0x008fc60000000000 */
[----:B------:R1:W-:Y:S01]  /*3870*/  STL [R1+0x38], R214 ;  /* 0x000038d601007387 */ /* 0x0003e20000100800 */
[----:B----4-:R-:W-:-:S01]  /*3880*/  FADD R219, R79, R219 ;  /* 0x000000db4fdb7221 */ /* 0x010fc20000000000 */
[----:B------:R-:W-:Y:S02]  /*3890*/  FADD R220, R80, R220 ;  /* 0x000000dc50dc7221 */ /* 0x000fe40000000000 */
[----:B-1----:R0:W5:Y:S04]  /*38a0*/  LDL.LU R214, [R1+0xb4] ;  /* 0x0000b40001d67983 */ /* 0x0021680000300800 */
[----:B------:R1:W-:Y:S01]  /*38b0*/  STL [R1+0x3c], R215 ;  /* 0x00003cd701007387 */ /* 0x0003e20000100800 */
[----:B------:R-:W-:-:S01]  /*38c0*/  FADD R221, R81, R221 ;  /* 0x000000dd51dd7221 */ /* 0x000fc20000000000 */
[----:B------:R-:W-:-:S02]  /*38d0*/  FADD R222, R82, R222 ;  /* 0x000000de52de7221 */ /* 0x000fc40000000000 */
[----:B-1----:R0:W5:Y:S04]  /*38e0*/  LDL.LU R215, [R1+0xb0] ;  /* 0x0000b00001d77983 */ /* 0x0021680000300800 */
[----:B------:R1:W-:Y:S01]  /*38f0*/  STL [R1+0x40], R216 ;  /* 0x000040d801007387 */ /* 0x0003e20000100800 */
[----:B------:R-:W-:-:S03]  /*3900*/  FADD R223, R83, R223 ;  /* 0x000000df53df7221 */ /* 0x000fc60000000000 */
        /* <DEDUP_REMOVED lines=13> */
[----:B------:R1:W-:Y:S04]  /*39e0*/  STL [R1+0x54], R221 ;  /* 0x000054dd01007387 */ /* 0x0003e80000100800 */
        /* <DEDUP_REMOVED lines=12> */
[----:B-1----:R0:W5:Y:S01]  /*3ab0*/  LDL.LU R227, [R1+0x80] ;  /* 0x0000800001e37983 */ /* 0x0021620000300800 */
        /* <DEDUP_REMOVED lines=82> */
[----:B0-----:R-:W-:-:S06]  /*3fe0*/  UMOV UR6, URZ ;  /* 0x0000003f00067c82 */ /* 0x001fcc0008000000 */
.L_x_24:
[----:B------:R-:W-:Y:S05]  /*3ff0*/  @!P1 BRA `(.L_x_25) ;  /* 0x0000000000049947 */ /* 0x000fea0003800000 */
[----:B------:R-:W-:Y:S01]  /*4000*/  BPT.TRAP 0x1 ;  /* 0x000000040000795c */ /* 0x000fe20000300000 */
.L_x_25:
[----:B------:R-:W-:Y:S02]  /*4010*/  UISETP.GT.U32.AND UP0, UPT, UR13, 0x1, UPT ;  /* 0x000000010d00788c */ /* 0x000fe4000bf04070 */
[----:B------:R-:W-:-:S04]  /*4020*/  ULEA UR8, UR25, UR11, 0x3 ;  /* 0x0000000b19087291 */ /* 0x000fc8000f8e183f */
[----:B------:R-:W-:Y:S01]  /*4030*/  UIADD3 UR8, UR8, 0x28, URZ ;  /* 0x0000002808087890 */ /* 0x000fe2000fffe03f */
[----:B------:R-:W-:-:S03]  /*4040*/  PLOP3.LUT P0, PT, PT, PT, UP0, 0x80, 0x0 ;  /* 0x000000000000781c */ /* 0x000fc60003f0f008 */
[----:B------:R-:W-:-:S09]  /*4050*/  UPRMT UR8, URZ, 0x654, UR8 ;  /* 0x000006543f087896 */ /* 0x000fd20008000008 */
[----:B------:R-:W-:Y:S01]  /*4060*/  SYNCS.ARRIVE.TRANS64.RED.A1T0 RZ, [UR8], RZ ;  /* 0x000000ffffff79a7 */ /* 0x000fe20008100408 */
[----:B------:R-:W-:Y:S05]  /*4070*/  @P0 BRA `(.L_x_26) ;  /* 0x0000000000040947 */ /* 0x000fea0003800000 */
[----:B------:R-:W-:Y:S01]  /*4080*/  BPT.TRAP 0x1 ;  /* 0x000000040000795c */ /* 0x000fe20000300000 */
.L_x_26:
[----:B------:R-:W-:Y:S02]  /*4090*/  UISETP.GT.AND UP2, UPT, UR26, 0x1, UPT ;  /* 0x000000011a00788c */ /* 0x000fe4000bf44270 */
[----:B------:R-:W-:Y:S02]  /*40a0*/  UIADD3 UR23, UR23, 0x1, URZ ;  /* 0x0000000117177890 */ /* 0x000fe4000fffe03f */
[----:B------:R-:W-:Y:S02]  /*40b0*/  UIADD3 UR25, UR25, 0x1, URZ ;  /* 0x0000000119197890 */ /* 0x000fe4000fffe03f */
[----:B------:R-:W-:Y:S01]  /*40c0*/  PLOP3.LUT P0, PT, PT, PT, UP2, 0x80, 0x0 ;  /* 0x000000000000781c */ /* 0x000fe20003f0f028 */
[----:B------:R-:W-:Y:S02]  /*40d0*/  UISETP.NE.AND UP0, UPT, UR23, 0x5, UPT ;  /* 0x000000051700788c */ /* 0x000fe4000bf05270 */
[----:B------:R-:W-:Y:S02]  /*40e0*/  UIADD3 UR16, UR26, -0x1, URZ ;  /* 0xffffffff1a107890 */ /* 0x000fe4000fffe03f */
[----:B------:R-:W-:-:S02]  /*40f0*/  USEL UR8, URZ, 0x1, UP0 ;  /* 0x000000013f087887 */ /* 0x000fc40008000000 */
[----:B------:R-:W-:Y:S02]  /*4100*/  UISETP.NE.AND UP1, UPT, UR25, 0x5, UPT ;  /* 0x000000051900788c */ /* 0x000fe4000bf25270 */
[----:B------:R-:W-:Y:S02]  /*4110*/  ULOP3.LUT UR24, UR24, UR8, URZ, 0x3c, !UPT ;  /* 0x0000000818187292 */ /* 0x000fe4000f8e3c3f */
[----:B------:R-:W-:Y:S02]  /*4120*/  USEL UR23, UR23, URZ, UP0 ;  /* 0x0000003f17177287 */ /* 0x000fe40008000000 */
[----:B------:R-:W-:Y:S01]  /*4130*/  USEL UR25, UR25, URZ, UP1 ;  /* 0x0000003f19197287 */ /* 0x000fe20008800000 */
[----:B------:R-:W-:Y:S01]  /*4140*/  UMOV UR8, 0x1 ;  /* 0x0000000100087882 */ /* 0x000fe20000000000 */
[----:B------:R-:W-:Y:S01]  /*4150*/  UMOV UR26, UR16 ;  /* 0x00000010001a7c82 */ /* 0x000fe20008000000 */
[----:B------:R-:W-:Y:S09]  /*4160*/  @P0 BRA `(.L_x_27) ;  /* 0xffffffec002c0947 */ /* 0x000ff2000383ffff */
.L_x_19:
[----:B------:R-:W-:-:S04]  /*4170*/  UISETP.NE.AND UP0, UPT, UR6, URZ, UPT ;  /* 0x0000003f0600728c */ /* 0x000fc8000bf05270 */
[----:B------:R-:W-:-:S06]  /*4180*/  USEL UR6, URZ, 0x1, !UP0 ;  /* 0x000000013f067887 */ /* 0x000fcc000c000000 */
[----:B------:R-:W-:-:S13]  /*4190*/  ISETP.NE.AND P0, PT, RZ, UR6, PT ;  /* 0x00000006ff007c0c */ /* 0x000fda000bf05270 */
[----:B------:R-:W-:Y:S05]  /*41a0*/  @!P0 BRA `(.L_x_28) ;  /* 0x0000000c00c48947 */ /* 0x000fea0003800000 */
[----:B------:R-:W-:Y:S02]  /*41b0*/  WARPGROUP.DEPBAR.LE gsb0, 0x0 ;  /* 0x00008000000079c5 */ /* 0x000fe40000010000 */
[----:B-----5:R-:W-:Y:S01]  /*41c0*/  FADD R227, R89, R227 ;  /* 0x000000e359e37221 */ /* 0x020fe20000000000 */
[----:B------:R-:W-:-:S04]  /*41d0*/  FADD R228, R88, R228 ;  /* 0x000000e458e47221 */ /* 0x000fc80000000000 */
[----:B------:R2:W-:Y:S04]  /*41e0*/  STL [R1+0x80], R227 ;  /* 0x000080e301007387 */ /* 0x0005e80000100800 */
[----:B--2---:R-:W2:Y:S04]  /*41f0*/  LDL.LU R227, [R1+0x6c] ;  /* 0x00006c0001e37983 */ /* 0x004ea80000300800 */
[----:B--2---:R2:W-:Y:S04]  /*4200*/  STL [R1+0x84], R227 ;  /* 0x000084e301007387 */ /* 0x0045e80000100800 */
        /* <DEDUP_REMOVED lines=52> */
[----:B--2---:R-:W2:Y:S01]  /*4550*/  LDL.LU R227, [R1] ;  /* 0x0000000001e37983 */ /* 0x004ea20000300800 */
[----:B------:R-:W-:Y:S01]  /*4560*/  FADD R226, R90, R226 ;  /* 0x000000e25ae27221 */ /* 0x000fe20000000000 */
        /* <DEDUP_REMOVED lines=97> */
[----:B--2---:R-:W-:-:S05]  /*4b80*/  FADD R227, R60, R227 ;  /* 0x000000e33ce37221 */ /* 0x004fca0000000000 */
[----:B------:R2:W-:Y:S04]  /*4b90*/  STL [R1], R227 ;  /* 0x000000e301007387 */ /* 0x0005e80000100800 */
[----:B--2---:R-:W2:Y:S02]  /*4ba0*/  LDL.LU R227, [R1+0xec] ;  /* 0x0000ec0001e37983 */ /* 0x004ea40000300800 */
[----:B--2---:R-:W-:-:S05]  /*4bb0*/  FADD R227, R61, R227 ;  /* 0x000000e33de37221 */ /* 0x004fca0000000000 */
[----:B------:R2:W-:Y:S04]  /*4bc0*/  STL [R1+0x4], R227 ;  /* 0x000004e301007387 */ /* 0x0005e80000100800 */
        /* <DEDUP_REMOVED lines=78> */
[----:B--2---:R2:W5:Y:S02]  /*50b0*/  LDL.LU R227, [R1+0x80] ;  /* 0x0000800001e37983 */ /* 0x0045640000300800 */
.L_x_28:
[----:B------:R-:W-:Y:S02]  /*50c0*/  WARPGROUP.DEPBAR.LE gsb0, 0x0 ;  /* 0x00008000000079c5 */ /* 0x000fe40000010000 */
[----:B------:R-:W3:Y:S02]  /*50d0*/  LDC R24, c[0x0][0x28c] ;  /* 0x0000a300ff187b82 */ /* 0x000ee40000000800 */
[----:B---3--:R-:W-:-:S13]  /*50e0*/  ISETP.GE.AND P0, PT, R24, 0x1, PT ;  /* 0x000000011800780c */ /* 0x008fda0003f06270 */
[----:B------:R-:W-:Y:S05]  /*50f0*/  @!P0 BRA `(.L_x_29) ;  /* 0x0000000000488947 */ /* 0x000fea0003800000 */
[----:B------:R-:W-:-:S06]  /*5100*/  UISETP.NE.AND UP0, UPT, UR22, 0x3, UPT ;  /* 0x000000031600788c */ /* 0x000fcc000bf05270 */
[----:B------:R-:W-:-:S13]  /*5110*/  PLOP3.LUT P0, PT, PT, PT, UP0, 0x80, 0x0 ;  /* 0x000000000000781c */ /* 0x000fda0003f0f008 */
[----:B------:R-:W-:Y:S05]  /*5120*/  @!P0 BRA `(.L_x_30) ;  /* 0x0000000000048947 */ /* 0x000fea0003800000 */
[----:B------:R-:W-:Y:S01]  /*5130*/  BPT.TRAP 0x1 ;  /* 0x000000040000795c */ /* 0x000fe20000300000 */
.L_x_30:
[----:B------:R-:W-:-:S04]  /*5140*/  UISETP.LT.AND UP0, UPT, UR9, 0x1, UPT ;  /* 0x000000010900788c */ /* 0x000fc8000bf01270 */
[----:B------:R-:W-:Y:S02]  /*5150*/  USEL UR8, UR9, 0x1, UP0 ;  /* 0x0000000109087887 */ /* 0x000fe40008000000 */
[----:B------:R-:W-:Y:S02]  /*5160*/  UISETP.GT.U32.AND UP0, UPT, UR13, 0x1, UPT ;  /* 0x000000010d00788c */ /* 0x000fe4000bf04070 */
[----:B------:R-:W-:-:S04]  /*5170*/  UIADD3 UR8, UR5, UR9, -UR8 ;  /* 0x0000000905087290 */ /* 0x000fc8000fffe808 */
[----:B------:R-:W-:Y:S01]  /*5180*/  UIMAD.WIDE.U32 UR6, UR8, -0x33333333, URZ ;  /* 0xcccccccd080678a5 */ /* 0x000fe2000f8e003f */
[----:B------:R-:W-:-:S03]  /*5190*/  PLOP3.LUT P0, PT, PT, PT, UP0, 0x80, 0x0 ;  /* 0x000000000000781c */ /* 0x000fc60003f0f008 */
[----:B------:R-:W-:-:S04]  /*51a0*/  USHF.R.U32.HI UR6, URZ, 0x2, UR7 ;  /* 0x000000023f067899 */ /* 0x000fc80008011607 */
[----:B------:R-:W-:-:S04]  /*51b0*/  UIMAD UR8, UR6, -0x5, UR8 ;  /* 0xfffffffb060878a4 */ /* 0x000fc8000f8e0208 */
[----:B------:R-:W-:-:S04]  /*51c0*/  ULEA UR8, UR8, UR11, 0x3 ;  /* 0x0000000b08087291 */ /* 0x000fc8000f8e183f */
[----:B------:R-:W-:-:S04]  /*51d0*/  UIADD3 UR8, UR8, 0x28, URZ ;  /* 0x0000002808087890 */ /* 0x000fc8000fffe03f */
[----:B------:R-:W-:-:S09]  /*51e0*/  UPRMT UR8, URZ, 0x654, UR8 ;  /* 0x000006543f087896 */ /* 0x000fd20008000008 */
[----:B------:R-:W-:Y:S01]  /*51f0*/  SYNCS.ARRIVE.TRANS64.RED.A1T0 RZ, [UR8], RZ ;  /* 0x000000ffffff79a7 */ /* 0x000fe20008100408 */
[----:B------:R-:W-:Y:S05]  /*5200*/  @P0 BRA `(.L_x_29) ;  /* 0x0000000000040947 */ /* 0x000fea0003800000 */
[----:B------:R-:W-:Y:S01]  /*5210*/  BPT.TRAP 0x1 ;  /* 0x000000040000795c */ /* 0x000fe20000300000 */
.L_x_29:
[----:B------:R3:W-:Y:S01]  /*5220*/  STL [R1+0x88], R3 ;  /* 0x0000880301007387 */ /* 0x0007e20000100800 */
[----:B------:R-:W4:Y:S01]  /*5230*/  LDC R29, c[0x0][0x288] ;  /* 0x0000a200ff1d7b82 */ /* 0x000f220000000800 */
[----:B------:R-:W-:Y:S02]  /*5240*/  UIADD3 UR10, UR9, UR5, URZ ;  /* 0x00000005090a7290 */ /* 0x000fe4000fffe03f */
[----:B------:R-:W-:Y:S01]  /*5250*/  USHF.R.S32.HI UR11, URZ, 0x1f, UR12 ;  /* 0x0000001f3f0b7899 */ /* 0x000fe2000801140c */
[----:B------:R-:W-:Y:S01]  /*5260*/  ULDC.64 UR6, c[0x0][0x5d0] ;  /* 0x0001740000067ab9 */ /* 0x000fe20000000a00 */
[----:B------:R-:W-:Y:S01]  /*5270*/  ULDC UR16, c[0x0][0x284] ;  /* 0x0000a10000107ab9 */ /* 0x000fe20000000800 */
[----:B---3--:R-:W3:Y:S04]  /*5280*/  LDL.LU R3, [R1+0x78] ;  /* 0x0000780001037983 */ /* 0x008ee80000300800 */
[----:B------:R0:W-:Y:S04]  /*5290*/  STL [R1+0x84], R2 ;  /* 0x0000840201007387 */ /* 0x0001e80000100800 */
[----:B-----5:R1:W-:Y:S01]  /*52a0*/  STL [R1+0x80], R0 ;  /* 0x0000800001007387 */ /* 0x0203e20000100800 */
[----:B0-----:R-:W0:Y:S03]  /*52b0*/  S2R R2, SR_TID.X ;  /* 0x0000000000027919 */ /* 0x001e260000002100 */
[----:B-1----:R-:W2:Y:S01]  /*52c0*/  LDL.LU R0, [R1+0x7c] ;  /* 0x00007c0001007983 */ /* 0x002ea20000300800 */
[----:B------:R-:W-:Y:S01]  /*52d0*/  UISETP.GE.U32.AND UP1, UPT, UR9, 0x5, UPT ;  /* 0x000000050900788c */ /* 0x000fe2000bf26070 */
[----:B0-----:R-:W-:-:S02]  /*52e0*/  SHF.R.U32.HI R24, RZ, 0x2, R2 ;  /* 0x00000002ff187819 */ /* 0x001fc40000011602 */
[----:B------:R-:W-:Y:S02]  /*52f0*/  SHF.R.U32.HI R27, RZ, 0x7, R2 ;  /* 0x00000007ff1b7819 */ /* 0x000fe40000011602 */
[----:B------:R-:W-:Y:S02]  /*5300*/  LOP3.LUT R26, R2, 0x60, RZ, 0xc0, !PT ;  /* 0x00000060021a7812 */ /* 0x000fe400078ec0ff */
[----:B------:R-:W-:Y:S02]  /*5310*/  LOP3.LUT R25, R24, 0x7, RZ, 0xc0, !PT ;  /* 0x0000000718197812 */ /* 0x000fe400078ec0ff */
[----:B------:R-:W-:Y:S02]  /*5320*/  LOP3.LUT R24, R27, 0x1, RZ, 0xc0, !PT ;  /* 0x000000011b187812 */ /* 0x000fe400078ec0ff */
[----:B------:R-:W-:-:S03]  /*5330*/  SHF.R.U32.HI R28, RZ, 0x1, R26 ;  /* 0x00000001ff1c7819 */ /* 0x000fc6000001161a */
[----:B------:R-:W-:Y:S01]  /*5340*/  IMAD.SHL.U32 R26, R24, 0x40, RZ ;  /* 0x00000040181a7824 */ /* 0x000fe200078e00ff */
[----:B------:R-:W-:Y:S01]  /*5350*/  IADD3 R27, RZ, -R28, -R25 ;  /* 0x8000001cff1b7210 */ /* 0x000fe20007ffe819 */
[----:B------:R-:W-:-:S03]  /*5360*/  IMAD.SHL.U32 R32, R2, 0x2, RZ ;  /* 0x0000000202207824 */ /* 0x000fc600078e00ff */
[----:B------:R-:W-:Y:S01]  /*5370*/  LOP3.LUT R43, R26, 0x40, R25, 0xe2, !PT ;  /* 0x000000401a2b7812 */ /* 0x000fe200078ee219 */
[----:B------:R-:W-:Y:S01]  /*5380*/  IMAD R42, R24, -0x40, R27 ;  /* 0xffffffc0182a7824 */ /* 0x000fe200078e021b */
[----:B------:R-:W-:Y:S01]  /*5390*/  LOP3.LUT R24, R2, 0x3, RZ, 0xc0, !PT ;  /* 0x0000000302187812 */ /* 0x000fe200078ec0ff */
[----:B---3--:R-:W-:Y:S02]  /*53a0*/  IMAD.SHL.U32 R41, R3, 0x80, RZ ;  /* 0x0000008003297824 */ /* 0x008fe400078e00ff */
[----:B------:R0:W5:Y:S01]  /*53b0*/  LDL.LU R3, [R1+0x88] ;  /* 0x0000880001037983 */ /* 0x0001620000300800 */
[----:B------:R-:W-:-:S03]  /*53c0*/  UISETP.GT.U32.AND UP0, UPT, UR10, 0x4, UPT ;  /* 0x000000040a00788c */ /* 0x000fc6000bf04070 */
[----:B------:R0:W5:Y:S01]  /*53d0*/  LDL.LU R2, [R1+0x84] ;  /* 0x0000840001027983 */ /* 0x0001620000300800 */
[C---:B----4-:R-:W-:Y:S01]  /*53e0*/  ISETP.GE.AND P0, PT, R41.reuse, R29, PT ;  /* 0x0000001d2900720c */ /* 0x050fe20003f06270 */
[----:B------:R-:W-:Y:S01]  /*53f0*/  UIMAD UR5, UR11, UR6, URZ ;  /* 0x000000060b0572a4 */ /* 0x000fe2000f8e023f */
[----:B------:R-:W-:Y:S01]  /*5400*/  LOP3.LUT R32, R41, 0x6, R32, 0xf8, !PT ;  /* 0x0000000629207812 */ /* 0x000fe200078ef820 */
[----:B------:R-:W-:Y:S01]  /*5410*/  UISETP.LT.U32.AND UP0, UPT, UR9, 0x5, UP0 ;  /* 0x000000050900788c */ /* 0x000fe20008701070 */
[----:B------:R-:W-:Y:S01]  /*5420*/  IMAD.U32 R27, RZ, RZ, UR6 ;  /* 0x00000006ff1b7e24 */ /* 0x000fe2000f8e00ff */
[----:B------:R-:W-:Y:S01]  /*5430*/  UIMAD UR8, UR12, UR7, UR5 ;  /* 0x000000070c0872a4 */ /* 0x000fe2000f8e0205 */
[----:B------:R-:W-:Y:S01]  /*5440*/  SHF.R.S32.HI R33, RZ, 0x1f, R32 ;  /* 0x0000001fff217819 */ /* 0x000fe20000011420 */
[----:B------:R-:W-:Y:S01]  /*5450*/  UIMAD.WIDE.U32 UR6, UR10, -0x33333333, URZ ;  /* 0xcccccccd0a0678a5 */ /* 0x000fe2000f8e003f */
[----:B------:R-:W-:Y:S01]  /*5460*/  IMAD R24, R24, -0x2, R29 ;  /* 0xfffffffe18187824 */ /* 0x000fe200078e021d */
[----:B------:R-:W-:Y:S01]  /*5470*/  USEL UR5, URZ, 0x1, !UP0 ;  /* 0x000000013f057887 */ /* 0x000fe2000c000000 */
[----:B--2---:R-:W-:-:S02]  /*5480*/  IMAD.SHL.U32 R25, R0, 0x100, RZ ;  /* 0x0000010000197824 */ /* 0x004fc400078e00ff */
[----:B------:R-:W-:Y:S02]  /*5490*/  IMAD.WIDE R38, R0, 0x100, RZ ;  /* 0x0000010000267825 */ /* 0x000fe400078e02ff */
[----:B------:R0:W5:Y:S01]  /*54a0*/  LDL.LU R0, [R1+0x80] ;  /* 0x0000800001007983 */ /* 0x0001620000300800 */
[----:B------:R-:W-:Y:S01]  /*54b0*/  ISETP.GE.OR P0, PT, R25, UR16, P0 ;  /* 0x0000001019007c0c */ /* 0x000fe20008706670 */
[----:B------:R-:W-:Y:S01]  /*54c0*/  USHF.R.U32.HI UR6, URZ, 0x2, UR7 ;  /* 0x000000023f067899 */ /* 0x000fe20008011607 */
[----:B------:R-:W-:Y:S01]  /*54d0*/  IMAD.WIDE.U32 R26, R27, UR12, R32 ;  /* 0x0000000c1b1a7c25 */ /* 0x000fe2000f8e0020 */
[----:B------:R-:W-:Y:S01]  /*54e0*/  ULOP3.LUT UR4, UR4, UR5, URZ, 0x3c, !UPT ;  /* 0x0000000504047292 */ /* 0x000fe2000f8e3c3f */
[----:B------:R-:W-:Y:S01]  /*54f0*/  IADD3 R42, -R25, UR16, R42 ;  /* 0x00000010192a7c10 */ /* 0x000fe2000fffe12a */
[----:B------:R-:W-:Y:S01]  /*5500*/  UIMAD UR5, UR6, -0x5, UR10 ;  /* 0xfffffffb060578a4 */ /* 0x000fe2000f8e020a */
[----:B------:R-:W-:Y:S01]  /*5510*/  VIADD R27, R27, UR8 ;  /* 0x000000081b1b7c36 */ /* 0x000fe20008000000 */
[----:B------:R-:W-:Y:S01]  /*5520*/  @UP1 ULOP3.LUT UR4, UR4, 0x1, UR6, 0x78, !UPT ;  /* 0x0000000104041892 */ /* 0x000fe2000f8e7806 */
[----:B------:R-:W-:Y:S01]  /*5530*/  LOP3.LUT R43, R38, R43, R28, 0xfe, !PT ;  /* 0x0000002b262b7212 */ /* 0x000fe200078efe1c */
[----:B------:R-:W-:-:S02]  /*5540*/  IMAD.IADD R41, R24, 0x1, -R41 ;  /* 0x0000000118297824 */ /* 0x000fc400078e0a29 */
[----:B------:R-:W-:Y:S02]  /*5550*/  IMAD.MOV.U32 R40, RZ, RZ, -0x1 ;  /* 0xffffffffff287424 */ /* 0x000fe400078e00ff */
[----:B0-----:R-:W-:Y:S06]  /*5560*/  @P0 BRA `(.L_x_31) ;  /* 0x0000008c00ec0947 */ /* 0x001fec0003800000 */
[----:B------:R-:W0:Y:S01]  /*5570*/  LDC.64 R28, c[0x0][0x5c8] ;  /* 0x00017200ff1c7b82 */ /* 0x000e220000000a00 */
[----:B------:R-:W-:Y:S01]  /*5580*/  ULDC.64 UR6, c[0x0][0x5c0] ;  /* 0x0001700000067ab9 */ /* 0x000fe20000000a00 */
[----:B------:R-:W-:Y:S01]  /*5590*/  BSSY B0, `(.L_x_31) ;  /* 0x00008f8000007945 */ /* 0x000fe20003800000 */
[-C--:B0-----:R-:W-:Y:S01]  /*55a0*/  IMAD R24, R39, R28.reuse, RZ ;  /* 0x0000001c27187224 */ /* 0x081fe200078e02ff */
[----:B------:R-:W-:Y:S01]  /*55b0*/  SHF.L.U64.HI R34, R28, 0x3, R29 ;  /* 0x000000031c227819 */ /* 0x000fe2000001021d */
[----:B------:R-:W-:-:S04]  /*55c0*/  IMAD.WIDE.U32 R26, R43, R28, R26 ;  /* 0x0000001c2b1a7225 */ /* 0x000fc800078e001a */
[----:B------:R-:W-:Y:S01]  /*55d0*/  IMAD R25, R43, R29, R24 ;  /* 0x0000001d2b197224 */ /* 0x000fe200078e0218 */
[----:B------:R-:W-:Y:S01]  /*55e0*/  IADD3 R24, P3, R26, UR6, RZ ;  /* 0x000000061a187c10 */ /* 0x000fe2000ff7e0ff */
[C---:B------:R-:W-:Y:S01]  /*55f0*/  IMAD.SHL.U32 R35, R28.reuse, 0x8, RZ ;  /* 0x000000081c237824 */ /* 0x040fe200078e00ff */
[----:B------:R-:W-:Y:S01]  /*5600*/  LEA R30, P2, R28, R26, 0x7 ;  /* 0x0000001a1c1e7211 */ /* 0x000fe200078438ff */
[----:B------:R-:W-:-:S03]  /*5610*/  IMAD.IADD R27, R27, 0x1, R25 ;  /* 0x000000011b1b7824 */ /* 0x000fc600078e0219 */
[----:B------:R-:W-:Y:S02]  /*5620*/  IADD3 R26, P1, P0, R26, UR6, R35 ;  /* 0x000000061a1a7c10 */ /* 0x000fe4000f83e023 */
[----:B------:R-:W-:Y:S02]  /*5630*/  IADD3.X R25, R27, UR7, RZ, P3, !PT ;  /* 0x000000071b197c10 */ /* 0x000fe40009ffe4ff */
[----:B------:R-:W-:Y:S02]  /*5640*/  FSETP.NEU.AND P3, PT, RZ, UR21, PT ;  /* 0x00000015ff007c0b */ /* 0x000fe4000bf6d000 */
[----:B------:R-:W-:Y:S02]  /*5650*/  LEA.HI.X R31, R28, R27, R29, 0x7, P2 ;  /* 0x0000001b1c1f7211 */ /* 0x000fe400010f3c1d */
[C---:B------:R-:W-:Y:S02]  /*5660*/  IADD3 R28, P2, R30.reuse, UR6, RZ ;  /* 0x000000061e1c7c10 */ /* 0x040fe4000ff5e0ff */
[----:B------:R-:W-:-:S02]  /*5670*/  IADD3 R30, P5, P6, R30, UR6, R35 ;  /* 0x000000061e1e7c10 */ /* 0x000fc4000febe023 */
[----:B------:R-:W-:Y:S02]  /*5680*/  IADD3.X R29, R31, UR7, RZ, P2, !PT ;  /* 0x000000071f1d7c10 */ /* 0x000fe400097fe4ff */
[--C-:B------:R-:W-:Y:S02]  /*5690*/  IADD3.X R27, R27, UR7, R34.reuse, P1, P0 ;  /* 0x000000071b1b7c10 */ /* 0x100fe40008fe0422 */
[----:B------:R-:W-:Y:S01]  /*56a0*/  IADD3.X R31, R31, UR7, R34, P5, P6 ;  /* 0x000000071f1f7c10 */ /* 0x000fe2000afec422 */
[----:B------:R-:W-:Y:S06]  /*56b0*/  @!P3 BRA `(.L_x_32) ;  /* 0x0000006c0014b947 */ /* 0x000fec0003800000 */
[----:B------:R-:W-:Y:S01]  /*56c0*/  ULDC.64 UR16, c[0x0][0x5b8] ;  /* 0x00016e0000107ab9 */ /* 0x000fe20000000a00 */
[----:B------:R-:W-:Y:S01]  /*56d0*/  ISETP.GE.AND P0, PT, R42, 0x1, PT ;  /* 0x000000012a00780c */ /* 0x000fe20003f06270 */
[----:B------:R-:W-:Y:S02]  /*56e0*/  UIMAD UR6, UR11, UR16, URZ ;  /* 0x000000100b0672a4 */ /* 0x000fe4000f8e023f */
[----:B------:R-:W-:Y:S01]  /*56f0*/  IMAD.U32 R35, RZ, RZ, UR16 ;  /* 0x00000010ff237e24 */ /* 0x000fe2000f8e00ff */
[----:B------:R-:W-:Y:S01]  /*5700*/  BSSY B1, `(.L_x_33) ;  /* 0x0000010000017945 */ /* 0x000fe20003800000 */
[----:B------:R-:W-:Y:S01]  /*5710*/  ISETP.LT.OR P3, PT, R41, 0x1, !P0 ;  /* 0x000000012900780c */ /* 0x000fe20004761670 */
[----:B------:R-:W-:Y:S02]  /*5720*/  UIMAD UR6, UR12, UR17, UR6 ;  /* 0x000000110c0672a4 */ /* 0x000fe4000f8e0206 */
[----:B------:R-:W-:Y:S01]  /*5730*/  IMAD.WIDE.U32 R32, R35, UR12, R32 ;  /* 0x0000000c23207c25 */ /* 0x000fe2000f8e0020 */
[----:B------:R-:W-:-:S03]  /*5740*/  ULDC.64 UR10, c[0x0][0x5a8] ;  /* 0x00016a00000a7ab9 */ /* 0x000fc60000000a00 */
[----:B------:R-:W-:Y:S02]  /*5750*/  IMAD.MOV.U32 R36, RZ, RZ, R32 ;  /* 0x000000ffff247224 */ /* 0x000fe400078e0020 */
[----:B------:R-:W-:Y:S01]  /*5760*/  VIADD R37, R33, UR6 ;  /* 0x0000000621257c36 */ /* 0x000fe20008000000 */
[----:B------:R-:W-:Y:S02]  /*5770*/  ULDC.64 UR6, c[0x0][0x5b0] ;  /* 0x00016c0000067ab9 */ /* 0x000fe40000000a00 */
[----:B------:R-:W-:Y:S02]  /*5780*/  IMAD R34, R39, UR6, RZ ;  /* 0x0000000627227c24 */ /* 0x000fe4000f8e02ff */
[----:B------:R-:W-:-:S04]  /*5790*/  IMAD.WIDE.U32 R32, R43, UR6, R36 ;  /* 0x000000062b207c25 */ /* 0x000fc8000f8e0024 */
[--C-:B------:R-:W-:Y:S01]  /*57a0*/  IMAD R35, R43, UR7, R34.reuse ;  /* 0x000000072b237c24 */ /* 0x100fe2000f8e0222 */
[----:B------:R-:W-:Y:S02]  /*57b0*/  IADD3 R32, P1, R32, UR10, RZ ;  /* 0x0000000a20207c10 */ /* 0x000fe4000ff3e0ff */
[----:B------:R-:W-:Y:S02]  /*57c0*/  PRMT R34, RZ, 0x7610, R34 ;  /* 0x00007610ff227816 */ /* 0x000fe40000000022 */
[----:B------:R-:W-:Y:S01]  /*57d0*/  IADD3.X R33, R33, UR11, R35, P1, !PT ;  /* 0x0000000b21217c10 */ /* 0x000fe20008ffe423 */
[----:B------:R-:W-:Y:S08]  /*57e0*/  @P3 BRA `(.L_x_34) ;  /* 0x0000000000043947 */ /* 0x000ff00003800000 */
[----:B------:R0:W5:Y:S02]  /*57f0*/  LDG.E.U8 R34, desc[UR14][R32.64] ;  /* 0x0000000e20227981 */ /* 0x000164000c1e1100 */
.L_x_34:
[----:B------:R-:W-:Y:S05]  /*5800*/  BSYNC B1 ;  /* 0x0000000000017941 */ /* 0x000fea0003800000 */
.L_x_33:
[----:B-----5:R-:W-:Y:S01]  /*5810*/  LOP3.LUT R34, R34, 0xff, RZ, 0xc0, !PT ;  /* 0x000000ff22227812 */ /* 0x020fe200078ec0ff */
[----:B------:R-:W-:Y:S01]  /*5820*/  BSSY B1, `(.L_x_35) ;  /* 0x000000b000017945 */ /* 0x000fe20003800000 */
[----:B------:R-:W-:Y:S02]  /*5830*/  ISETP.LT.OR P2, PT, R41, 0x2, !P0 ;  /* 0x000000022900780c */ /* 0x000fe40004741670 */
[----:B------:R-:W-:-:S05]  /*5840*/  F2FP.F16.E4M3.UNPACK_B R34, R34 ;  /* 0x00000022ff22723e */ /* 0x000fca00020006ff */
[----:B------:R-:W-:-:S05]  /*5850*/  HADD2.F32 R34, -RZ, R34.H0_H0 ;  /* 0x20000022ff227230 */ /* 0x000fca0000004100 */
[----:B------:R-:W-:Y:S01]  /*5860*/  FMUL R35, R34, UR21 ;  /* 0x0000001522237c20 */ /* 0x000fe20008400000 */
[----:B------:R-:W-:-:S03]  /*5870*/  PRMT R34, RZ, 0x7610, R34 ;  /* 0x00007610ff227816 */ /* 0x000fc60000000022 */
[----:B------:R-:W-:-:S05]  /*5880*/  FFMA R35, R228, UR20, R35 ;  /* 0x00000014e4237c23 */ /* 0x000fca0008000023 */
[----:B------:R-:W-:-:S05]  /*5890*/  F2FP.SATFINITE.E4M3.F32.PACK_AB_MERGE_C R35, RZ, R35, RZ ;  /* 0x00000023ff23723e */ /* 0x000fca00048070ff */
[----:B------:R1:W-:Y:S01]  /*58a0*/  @!P3 STG.E.U8 desc[UR14][R24.64], R35 ;  /* 0x000000231800b986 */ /* 0x0003e2000c10110e */
[----:B------:R-:W-:Y:S05]  /*58b0*/  @P2 BRA `(.L_x_36) ;  /* 0x0000000000042947 */ /* 0x000fea0003800000 */
[----:B------:R2:W5:Y:S02]  /*58c0*/  LDG.E.U8 R34, desc[UR14][R32.64+0x1] ;  /* 0x0000010e20227981 */ /* 0x000564000c1e1100 */
.L_x_36:
[----:B------:R-:W-:Y:S05]  /*58d0*/  BSYNC B1 ;  /* 0x0000000000017941 */ /* 0x000fea0003800000 */
.L_x_35:
[----:B-----5:R-:W-:Y:S01]  /*58e0*/  LOP3.LUT R34, R34, 0xff, RZ, 0xc0, !PT ;  /* 0x000000ff22227812 */ /* 0x020fe200078ec0ff */
[----:B------:R-:W-:Y:S01]  /*58f0*/  BSSY B1, `(.L_x_37) ;  /* 0x0000013000017945 */ /* 0x000fe20003800000 */
[----:B------:R-:W-:Y:S02]  /*5900*/  IADD3 R45, P1, R43, 0x8, RZ ;  /* 0x000000082b2d7810 */ /* 0x000fe40007f3e0ff */
[----:B------:R-:W-:-:S03]  /*5910*/  F2FP.F16.E4M3.UNPACK_B R34, R34 ;  /* 0x00000022ff22723e */ /* 0x000fc600020006ff */
[----:B-1----:R-:W-:Y:S01]  /*5920*/  IMAD.X R35, RZ, RZ, R39, P1 ;  /* 0x000000ffff237224 */ /* 0x002fe200008e0627 */
[----:B------:R-:W-:Y:S01]  /*5930*/  ISETP.GE.AND P1, PT, R42, 0x9, PT ;  /* 0x000000092a00780c */ /* 0x000fe20003f26270 */
[----:B------:R-:W-:Y:S02]  /*5940*/  HADD2.F32 R34, -RZ, R34.H0_H0 ;  /* 0x20000022ff227230 */ /* 0x000fe40000004100 */
[----:B------:R-:W-:Y:S01]  /*5950*/  IMAD R46, R35, UR6, RZ ;  /* 0x00000006232e7c24 */ /* 0x000fe2000f8e02ff */
[----:B------:R-:W-:Y:S02]  /*5960*/  ISETP.LT.OR P5, PT, R41, 0x1, !P1 ;  /* 0x000000012900780c */ /* 0x000fe40004fa1670 */
[----:B------:R-:W-:Y:S01]  /*5970*/  FMUL R44, R34, UR21 ;  /* 0x00000015222c7c20 */ /* 0x000fe20008400000 */
[----:B------:R-:W-:-:S04]  /*5980*/  IMAD.WIDE.U32 R34, R45, UR6, R36 ;  /* 0x000000062d227c25 */ /* 0x000fc8000f8e0024 */
[----:B------:R-:W-:Y:S01]  /*5990*/  FFMA R44, R227, UR20, R44 ;  /* 0x00000014e32c7c23 */ /* 0x000fe2000800002c */
[----:B------:R-:W-:Y:S01]  /*59a0*/  IMAD R45, R45, UR7, R46 ;  /* 0x000000072d2d7c24 */ /* 0x000fe2000f8e022e */
[----:B------:R-:W-:-:S03]  /*59b0*/  IADD3 R34, P3, R34, UR10, RZ ;  /* 0x0000000a22227c10 */ /* 0x000fc6000ff7e0ff */
[----:B------:R-:W-:Y:S02]  /*59c0*/  F2FP.SATFINITE.E4M3.F32.PACK_AB_MERGE_C R47, RZ, R44, RZ ;  /* 0x0000002cff2f723e */ /* 0x000fe400048070ff */
[----:B------:R-:W-:Y:S02]  /*59d0*/  IADD3.X R35, R35, UR11, R45, P3, !PT ;  /* 0x0000000b23237c10 */ /* 0x000fe40009ffe42d */
[----:B------:R-:W-:Y:S01]  /*59e0*/  PRMT R44, RZ, 0x7610, R44 ;  /* 0x00007610ff2c7816 */ /* 0x000fe2000000002c */
[----:B------:R1:W-:Y:S01]  /*59f0*/  @!P2 STG.E.U8 desc[UR14][R24.64+0x1], R47 ;  /* 0x0000012f1800a986 */ /* 0x0003e2000c10110e */
[----:B------:R-:W-:Y:S05]  /*5a00*/  @P5 BRA `(.L_x_38) ;  /* 0x0000000000045947 */ /* 0x000fea0003800000 */
[----:B------:R3:W5:Y:S02]  /*5a10*/  LDG.E.U8 R44, desc[UR14][R34.64] ;  /* 0x0000000e222c7981 */ /* 0x000764000c1e1100 */
.L_x_38:
[----:B------:R-:W-:Y:S05]  /*5a20*/  BSYNC B1 ;  /* 0x0000000000017941 */ /* 0x000fea0003800000 */
.L_x_37:
        /* <DEDUP_REMOVED lines=12> */
.L_x_40:
[----:B------:R-:W-:Y:S05]  /*5af0*/  BSYNC B1 ;  /* 0x0000000000017941 */ /* 0x000fea0003800000 */
.L_x_39:
[----:B-----5:R-:W-:Y:S01]  /*5b00*/  LOP3.LUT R44, R44, 0xff, RZ, 0xc0, !PT ;  /* 0x000000ff2c2c7812 */ /* 0x020fe200078ec0ff */
[----:B------:R-:W-:Y:S01]  /*5b10*/  BSSY B1, `(.L_x_41) ;  /* 0x000000b000017945 */ /* 0x000fe20003800000 */
[----:B------:R-:W-:Y:S02]  /*5b20*/  ISETP.LT.OR P3, PT, R41, 0x9, !P0 ;  /* 0x000000092900780c */ /* 0x000fe40004761670 */
[----:B------:R-:W-:-:S05]  /*5b30*/  F2FP.F16.E4M3.UNPACK_B R44, R44 ;  /* 0x0000002cff2c723e */ /* 0x000fca00020006ff */
[----:B------:R-:W-:-:S05]  /*5b40*/  HADD2.F32 R44, -RZ, R44.H0_H0 ;  /* 0x2000002cff2c7230 */ /* 0x000fca0000004100 */
[----:B------:R-:W-:-:S04]  /*5b50*/  FMUL R44, R44, UR21 ;  /* 0x000000152c2c7c20 */ /* 0x000fc80008400000 */
[----:B------:R-:W-:-:S05]  /*5b60*/  FFMA R44, R225, UR20, R44 ;  /* 0x00000014e12c7c23 */ /* 0x000fca000800002c */
[----:B----4-:R-:W-:Y:S02]  /*5b70*/  F2FP.SATFINITE.E4M3.F32.PACK_AB_MERGE_C R45, RZ, R44, RZ ;  /* 0x0000002cff2d723e */ /* 0x010fe400048070ff */
[----:B------:R-:W-:-:S03]  /*5b80*/  PRMT R44, RZ, 0x7610, R44 ;  /* 0x00007610ff2c7816 */ /* 0x000fc6000000002c */
[----:B------:R4:W-:Y:S01]  /*5b90*/  @!P2 STG.E.U8 desc[UR14][R26.64+0x1], R45 ;  /* 0x0000012d1a00a986 */ /* 0x0009e2000c10110e */
[----:B------:R-:W-:Y:S05]  /*5ba0*/  @P3 BRA `(.L_x_42) ;  /* 0x0000000000043947 */ /* 0x000fea0003800000 */
[----:B------:R0:W5:Y:S02]  /*5bb0*/  LDG.E.U8 R44, desc[UR14][R32.64+0x8] ;  /* 0x0000080e202c7981 */ /* 0x000164000c1e1100 */
.L_x_42:
[----:B------:R-:W-:Y:S05]  /*5bc0*/  BSYNC B1 ;  /* 0x0000000000017941 */ /* 0x000fea0003800000 */
.L_x_41:
[----:B-----5:R-:W-:Y:S01]  /*5bd0*/  LOP3.LUT R44, R44, 0xff, RZ, 0xc0, !PT ;  /* 0x000000ff2c2c7812 */ /* 0x020fe200078ec0ff */
[----:B------:R-:W-:Y:S01]  /*5be0*/  BSSY B1, `(.L_x_43) ;  /* 0x000000b000017945 */ /* 0x000fe20003800000 */
[----:B------:R-:W-:Y:S02]  /*5bf0*/  ISETP.LT.OR P2, PT, R41, 0xa, !P0 ;  /* 0x0000000a2900780c */ /* 0x000fe40004741670 */
[----:B------:R-:W-:-:S05]  /*5c00*/  F2FP.F16.E4M3.UNPACK_B R44, R44 ;  /* 0x0000002cff2c723e */ /* 0x000fca00020006ff */
[----:B------:R-:W-:-:S05]  /*5c10*/  HADD2.F32 R44, -RZ, R44.H0_H0 ;  /* 0x2000002cff2c7230 */ /* 0x000fca0000004100 */
[----:B----4-:R-:W-:Y:S01]  /*5c20*/  FMUL R45, R44, UR21 ;  /* 0x000000152c2d7c20 */ /* 0x010fe20008400000 */
[----:B------:R-:W-:-:S03]  /*5c30*/  PRMT R44, RZ, 0x7610, R44 ;  /* 0x00007610ff2c7816 */ /* 0x000fc6000000002c */
[----:B------:R-:W-:-:S05]  /*5c40*/  FFMA R45, R224, UR20, R45 ;  /* 0x00000014e02d7c23 */ /* 0x000fca000800002d */
[----:B------:R-:W-:-:S05]  /*5c50*/  F2FP.SATFINITE.E4M3.F32.PACK_AB_MERGE_C R45, RZ, R45, RZ ;  /* 0x0000002dff2d723e */ /* 0x000fca00048070ff */
[----:B------:R4:W-:Y:S01]  /*5c60*/  @!P3 STG.E.U8 desc[UR14][R24.64+0x8], R45 ;  /* 0x0000082d1800b986 */ /* 0x0009e2000c10110e */
[----:B------:R-:W-:Y:S05]  /*5c70*/  @P2 BRA `(.L_x_44) ;  /* 0x0000000000042947 */ /* 0x000fea0003800000 */
[----:B------:R0:W5:Y:S02]  /*5c80*/  LDG.E.U8 R44, desc[UR14][R32.64+0x9] ;  /* 0x0000090e202c7981 */ /* 0x000164000c1e1100 */
.L_x_44:
[----:B------:R-:W-:Y:S05]  /*5c90*/  BSYNC B1 ;  /* 0x0000000000017941 */ /* 0x000fea0003800000 */
.L_x_43:
        /* <DEDUP_REMOVED lines=12> */
.L_x_46:
[----:B------:R-:W-:Y:S05]  /*5d60*/  BSYNC B1 ;  /* 0x0000000000017941 */ /* 0x000fea0003800000 */
.L_x_45:
        /* <DEDUP_REMOVED lines=12> */
.L_x_48:
[----:B------:R-:W-:Y:S05]  /*5e30*/  BSYNC B1 ;  /* 0x0000000000017941 */ /* 0x000fea0003800000 */
.L_x_47:
        /* <DEDUP_REMOVED lines=12> */
.L_x_50:
[----:B------:R-:W-:Y:S05]  /*5f00*/  BSYNC B1 ;  /* 0x0000000000017941 */ /* 0x000fea0003800000 */
.L_x_49:
        /* <DEDUP_REMOVED lines=12> */
.L_x_52:
[----:B------:R-:W-:Y:S05]  /*5fd0*/  BSYNC B1 ;  /* 0x0000000000017941 */ /* 0x000fea0003800000 */
.L_x_51:
        /* <DEDUP_REMOVED lines=12> */
.L_x_54:
[----:B------:R-:W-:Y:S05]  /*60a0*/  BSYNC B1 ;  /* 0x0000000000017941 */ /* 0x000fea0003800000 */
.L_x_53:
        /* <DEDUP_REMOVED lines=12> */
.L_x_56:
[----:B------:R-:W-:Y:S05]  /*6170*/  BSYNC B1 ;  /* 0x0000000000017941 */ /* 0x000fea0003800000 */
.L_x_55:
        /* <DEDUP_REMOVED lines=12> */
.L_x_58:
[----:B------:R-:W-:Y:S05]  /*6240*/  BSYNC B1 ;  /* 0x0000000000017941 */ /* 0x000fea0003800000 */
.L_x_57:
        /* <DEDUP_REMOVED lines=12> */
.L_x_60:
[----:B------:R-:W-:Y:S05]  /*6310*/  BSYNC B1 ;  /* 0x0000000000017941 */ /* 0x000fea0003800000 */
.L_x_59:
        /* <DEDUP_REMOVED lines=12> */
.L_x_62:
[----:B------:R-:W-:Y:S05]  /*63e0*/  BSYNC B1 ;  /* 0x0000000000017941 */ /* 0x000fea0003800000 */
.L_x_61:
        /* <DEDUP_REMOVED lines=12> */
.L_x_64:
[----:B------:R-:W-:Y:S05]  /*64b0*/  BSYNC B1 ;  /* 0x0000000000017941 */ /* 0x000fea0003800000 */
.L_x_63:
        /* <DEDUP_REMOVED lines=12> */
.L_x_66:
[----:B------:R-:W-:Y:S05]  /*6580*/  BSYNC B1 ;  /* 0x0000000000017941 */ /* 0x000fea0003800000 */
.L_x_65:
        /* <DEDUP_REMOVED lines=12> */
.L_x_68:
[----:B------:R-:W-:Y:S05]  /*6650*/  BSYNC B1 ;  /* 0x0000000000017941 */ /* 0x000fea0003800000 */
.L_x_67:
        /* <DEDUP_REMOVED lines=12> */
.L_x_70:
[----:B------:R-:W-:Y:S05]  /*6720*/  BSYNC B1 ;  /* 0x0000000000017941 */ /* 0x000fea0003800000 */
.L_x_69:
        /* <DEDUP_REMOVED lines=12> */
.L_x_72:
[----:B------:R-:W-:Y:S05]  /*67f0*/  BSYNC B1 ;  /* 0x0000000000017941 */ /* 0x000fea0003800000 */
.L_x_71:
        /* <DEDUP_REMOVED lines=12> */
.L_x_74:
[----:B------:R-:W-:Y:S05]  /*68c0*/  BSYNC B1 ;  /* 0x0000000000017941 */ /* 0x000fea0003800000 */
.L_x_73:
        /* <DEDUP_REMOVED lines=12> */
.L_x_76:
[----:B------:R-:W-:Y:S05]  /*6990*/  BSYNC B1 ;  /* 0x0000000000017941 */ /* 0x000fea0003800000 */
.L_x_75:
        /* <DEDUP_REMOVED lines=12> */
.L_x_78:
[----:B------:R-:W-:Y:S05]  /*6a60*/  BSYNC B1 ;  /* 0x0000000000017941 */ /* 0x000fea0003800000 */
.L_x_77:
        /* <DEDUP_REMOVED lines=12> */
.L_x_80:
[----:B------:R-:W-:Y:S05]  /*6b30*/  BSYNC B1 ;  /* 0x0000000000017941 */ /* 0x000fea0003800000 */
.L_x_79:
        /* <DEDUP_REMOVED lines=12> */
.L_x_82:
[----:B------:R-:W-:Y:S05]  /*6c00*/  BSYNC B1 ;  /* 0x0000000000017941 */ /* 0x000fea0003800000 */
.L_x_81:
        /* <DEDUP_REMOVED lines=12> */
.L_x_84:
[----:B------:R-:W-:Y:S05]  /*6cd0*/  BSYNC B1 ;  /* 0x0000000000017941 */ /* 0x000fea0003800000 */
.L_x_83:
        /* <DEDUP_REMOVED lines=12> */
.L_x_86:
[----:B------:R-:W-:Y:S05]  /*6da0*/  BSYNC B1 ;  /* 0x0000000000017941 */ /* 0x000fea0003800000 */
.L_x_85:
        /* <DEDUP_REMOVED lines=12> */
.L_x_88:
[----:B------:R-:W-:Y:S05]  /*6e70*/  BSYNC B1 ;  /* 0x0000000000017941 */ /* 0x000fea0003800000 */
.L_x_87:
        /* <DEDUP_REMOVED lines=12> */
.L_x_90:
[----:B------:R-:W-:Y:S05]  /*6f40*/  BSYNC B1 ;  /* 0x0000000000017941 */ /* 0x000fea0003800000 */
.L_x_89:
        /* <DEDUP_REMOVED lines=12> */
.L_x_92:
[----:B------:R-:W-:Y:S05]  /*7010*/  BSYNC B1 ;  /* 0x0000000000017941 */ /* 0x000fea0003800000 */
.L_x_91:
        /* <DEDUP_REMOVED lines=12> */
.L_x_94:
[----:B------:R-:W-:Y:S05]  /*70e0*/  BSYNC B1 ;  /* 0x0000000000017941 */ /* 0x000fea0003800000 */
.L_x_93:
        /* <DEDUP_REMOVED lines=12> */
.L_x_96:
[----:B------:R-:W-:Y:S05]  /*71b0*/  BSYNC B1 ;  /* 0x0000000000017941 */ /* 0x000fea0003800000 */
.L_x_95:
        /* <DEDUP_REMOVED lines=12> */
.L_x_98:
[----:B------:R-:W-:Y:S05]  /*7280*/  BSYNC B1 ;  /* 0x0000000000017941 */ /* 0x000fea0003800000 */
.L_x_97:
        /* <DEDUP_REMOVED lines=12> */
.L_x_100:
[----:B------:R-:W-:Y:S05]  /*7350*/  BSYNC B1 ;  /* 0x0000000000017941 */ /* 0x000fea0003800000 */
.L_x_99:
        /* <DEDUP_REMOVED lines=12> */
.L_x_102:
[----:B------:R-:W-:Y:S05]  /*7420*/  BSYNC B1 ;  /* 0x0000000000017941 */ /* 0x000fea0003800000 */
.L_x_101:
        /* <DEDUP_REMOVED lines=12> */
.L_x_104:
[----:B------:R-:W-:Y:S05]  /*74f0*/  BSYNC B1 ;  /* 0x0000000000017941 */ /* 0x000fea0003800000 */
.L_x_103:
        /* <DEDUP_REMOVED lines=12> */
.L_x_106:
[----:B------:R-:W-:Y:S05]  /*75c0*/  BSYNC B1 ;  /* 0x0000000000017941 */ /* 0x000fea0003800000 */
.L_x_105:
        /* <DEDUP_REMOVED lines=12> */
.L_x_108:
[----:B------:R-:W-:Y:S05]  /*7690*/  BSYNC B1 ;  /* 0x0000000000017941 */ /* 0x000fea0003800000 */
.L_x_107:
        /* <DEDUP_REMOVED lines=12> */
.L_x_110:
[----:B------:R-:W-:Y:S05]  /*7760*/  BSYNC B1 ;  /* 0x0000000000017941 */ /* 0x000fea0003800000 */
.L_x_109:
        /* <DEDUP_REMOVED lines=12> */
.L_x_112:
[----:B------:R-:W-:Y:S05]  /*7830*/  BSYNC B1 ;  /* 0x0000000000017941 */ /* 0x000fea0003800000 */
.L_x_111:
        /* <DEDUP_REMOVED lines=12> */
.L_x_114:
[----:B------:R-:W-:Y:S05]  /*7900*/  BSYNC B1 ;  /* 0x0000000000017941 */ /* 0x000fea0003800000 */
.L_x_113:
        /* <DEDUP_REMOVED lines=12> */
.L_x_116:
[----:B------:R-:W-:Y:S05]  /*79d0*/  BSYNC B1 ;  /* 0x0000000000017941 */ /* 0x000fea0003800000 */
.L_x_115:
        /* <DEDUP_REMOVED lines=12> */
.L_x_118:
[----:B------:R-:W-:Y:S05]  /*7aa0*/  BSYNC B1 ;  /* 0x0000000000017941 */ /* 0x000fea0003800000 */
.L_x_117:
        /* <DEDUP_REMOVED lines=12> */
.L_x_120:
[----:B------:R-:W-:Y:S05]  /*7b70*/  BSYNC B1 ;  /* 0x0000000000017941 */ /* 0x000fea0003800000 */
.L_x_119:
        /* <DEDUP_REMOVED lines=12> */
.L_x_122:
[----:B------:R-:W-:Y:S05]  /*7c40*/  BSYNC B1 ;  /* 0x0000000000017941 */ /* 0x000fea0003800000 */
.L_x_121:
        /* <DEDUP_REMOVED lines=12> */
.L_x_124:
[----:B------:R-:W-:Y:S05]  /*7d10*/  BSYNC B1 ;  /* 0x0000000000017941 */ /* 0x000fea0003800000 */
.L_x_123:
        /* <DEDUP_REMOVED lines=12> */
.L_x_126:
[----:B------:R-:W-:Y:S05]  /*7de0*/  BSYNC B1 ;  /* 0x0000000000017941 */ /* 0x000fea0003800000 */
.L_x_125:
        /* <DEDUP_REMOVED lines=12> */
.L_x_128:
[----:B------:R-:W-:Y:S05]  /*7eb0*/  BSYNC B1 ;  /* 0x0000000000017941 */ /* 0x000fea0003800000 */
.L_x_127:
        /* <DEDUP_REMOVED lines=12> */
.L_x_130:
[----:B------:R-:W-:Y:S05]  /*7f80*/  BSYNC B1 ;  /* 0x0000000000017941 */ /* 0x000fea0003800000 */
.L_x_129:
        /* <DEDUP_REMOVED lines=12> */
.L_x_132:
[----:B------:R-:W-:Y:S05]  /*8050*/  BSYNC B1 ;  /* 0x0000000000017941 */ /* 0x000fea0003800000 */
.L_x_131:
        /* <DEDUP_REMOVED lines=12> */
.L_x_134:
[----:B------:R-:W-:Y:S05]  /*8120*/  BSYNC B1 ;  /* 0x0000000000017941 */ /* 0x000fea0003800000 */
.L_x_133:
        /* <DEDUP_REMOVED lines=12> */
.L_x_136:
[----:B------:R-:W-:Y:S05]  /*81f0*/  BSYNC B1 ;  /* 0x0000000000017941 */ /* 0x000fea0003800000 */
.L_x_135:
        /* <DEDUP_REMOVED lines=12> */
.L_x_138:
[----:B------:R-:W-:Y:S05]  /*82c0*/  BSYNC B1 ;  /* 0x0000000000017941 */ /* 0x000fea0003800000 */
.L_x_137:
        /* <DEDUP_REMOVED lines=12> */
.L_x_140:
[----:B------:R-:W-:Y:S05]  /*8390*/  BSYNC B1 ;  /* 0x0000000000017941 */ /* 0x000fea0003800000 */
.L_x_139:
        /* <DEDUP_REMOVED lines=12> */
.L_x_142:
[----:B------:R-:W-:Y:S05]  /*8460*/  BSYNC B1 ;  /* 0x0000000000017941 */ /* 0x000fea0003800000 */
.L_x_141:
        /* <DEDUP_REMOVED lines=12> */
.L_x_144:
[----:B------:R-:W-:Y:S05]  /*8530*/  BSYNC B1 ;  /* 0x0000000000017941 */ /* 0x000fea0003800000 */
.L_x_143:
        /* <DEDUP_REMOVED lines=12> */
.L_x_146:
[----:B------:R-:W-:Y:S05]  /*8600*/  BSYNC B1 ;  /* 0x0000000000017941 */ /* 0x000fea0003800000 */
.L_x_145:
        /* <DEDUP_REMOVED lines=12> */
.L_x_148:
[----:B------:R-:W-:Y:S05]  /*86d0*/  BSYNC B1 ;  /* 0x0000000000017941 */ /* 0x000fea0003800000 */
.L_x_147:
        /* <DEDUP_REMOVED lines=12> */
.L_x_150:
[----:B------:R-:W-:Y:S05]  /*87a0*/  BSYNC B1 ;  /* 0x0000000000017941 */ /* 0x000fea0003800000 */
.L_x_149:
        /* <DEDUP_REMOVED lines=12> */
.L_x_152:
[----:B------:R-:W-:Y:S05]  /*8870*/  BSYNC B1 ;  /* 0x0000000000017941 */ /* 0x000fea0003800000 */
.L_x_151:
        /* <DEDUP_REMOVED lines=12> */
.L_x_154:
[----:B------:R-:W-:Y:S05]  /*8940*/  BSYNC B1 ;  /* 0x0000000000017941 */ /* 0x000fea0003800000 */
.L_x_153:
        /* <DEDUP_REMOVED lines=12> */
.L_x_156:
[----:B------:R-:W-:Y:S05]  /*8a10*/  BSYNC B1 ;  /* 0x0000000000017941 */ /* 0x000fea0003800000 */
.L_x_155:
[----:B-----5:R-:W-:Y:S01]  /*8a20*/  LOP3.LUT R44, R44, 0xff, RZ, 0xc0, !PT ;  /* 0x000000ff2c2c7812 */ /* 0x020fe200078ec0ff */
[----:B------:R-:W-:Y:S01]  /*8a30*/  BSSY B1, `(.L_x_157) ;  /* 0x000000b000017945 */ /* 0x000fe20003800000 */
[----:B------:R-:W-:Y:S02]  /*8a40*/  ISETP.LT.OR P2, PT, R41, 0x79, !P1 ;  /* 0x000000792900780c */ /* 0x000fe40004f41670 */
[----:B------:R-:W-:Y:S02]  /*8a50*/  F2FP.F16.E4M3.UNPACK_B R44, R44 ;  /* 0x0000002cff2c723e */ /* 0x000fe400020006ff */
[----:B0-2---:R-:W-:-:S03]  /*8a60*/  PRMT R32, RZ, 0x7610, R32 ;  /* 0x00007610ff207816 */ /* 0x005fc60000000020 */
[----:B------:R-:W-:-:S05]  /*8a70*/  HADD2.F32 R44, -RZ, R44.H0_H0 ;  /* 0x2000002cff2c7230 */ /* 0x000fca0000004100 */
[----:B------:R-:W-:-:S04]  /*8a80*/  FMUL R44, R44, UR21 ;  /* 0x000000152c2c7c20 */ /* 0x000fc80008400000 */
[----:B------:R-:W-:-:S05]  /*8a90*/  FFMA R44, R167, UR20, R44 ;  /* 0x00000014a72c7c23 */ /* 0x000fca000800002c */
[----:B------:R-:W-:-:S05]  /*8aa0*/  F2FP.SATFINITE.E4M3.F32.PACK_AB_MERGE_C R33, RZ, R44, RZ ;  /* 0x0000002cff21723e */ /* 0x000fca00048070ff */
[----:B------:R0:W-:Y:S01]  /*8ab0*/  @!P0 STG.E.U8 desc[UR14][R24.64+0x79], R33 ;  /* 0x0000792118008986 */ /* 0x0001e2000c10110e */
[----:B------:R-:W-:Y:S05]  /*8ac0*/  @P2 BRA `(.L_x_158) ;  /* 0x0000000000042947 */ /* 0x000fea0003800000 */
[----:B------:R2:W5:Y:S02]  /*8ad0*/  LDG.E.U8 R32, desc[UR14][R34.64+0x78] ;  /* 0x0000780e22207981 */ /* 0x000564000c1e1100 */
.L_x_158:
[----:B------:R-:W-:Y:S05]  /*8ae0*/  BSYNC B1 ;  /* 0x0000000000017941 */ /* 0x000fea0003800000 */
.L_x_157:
[----:B-----5:R-:W-:Y:S01]  /*8af0*/  LOP3.LUT R32, R32, 0xff, RZ, 0xc0, !PT ;  /* 0x000000ff20207812 */ /* 0x020fe200078ec0ff */
[----:B------:R-:W-:Y:S01]  /*8b00*/  BSSY B1, `(.L_x_159) ;  /* 0x000000b000017945 */ /* 0x000fe20003800000 */
[----:B------:R-:W-:Y:S02]  /*8b10*/  ISETP.LT.OR P1, PT, R41, 0x7a, !P1 ;  /* 0x0000007a2900780c */ /* 0x000fe40004f21670 */
[----:B------:R-:W-:Y:S02]  /*8b20*/  F2FP.F16.E4M3.UNPACK_B R32, R32 ;  /* 0x00000020ff20723e */ /* 0x000fe400020006ff */
[----:B01--4-:R-:W-:-:S03]  /*8b30*/  PRMT R24, RZ, 0x7610, R24 ;  /* 0x00007610ff187816 */ /* 0x013fc60000000018 */
[----:B------:R-:W-:-:S05]  /*8b40*/  HADD2.F32 R32, -RZ, R32.H0_H0 ;  /* 0x20000020ff207230 */ /* 0x000fca0000004100 */
[----:B------:R-:W-:-:S04]  /*8b50*/  FMUL R25, R32, UR21 ;  /* 0x0000001520197c20 */ /* 0x000fc80008400000 */
[----:B------:R-:W-:-:S05]  /*8b60*/  FFMA R25, R166, UR20, R25 ;  /* 0x00000014a6197c23 */ /* 0x000fca0008000019 */
[----:B------:R-:W-:-:S05]  /*8b70*/  F2FP.SATFINITE.E4M3.F32.PACK_AB_MERGE_C R25, RZ, R25, RZ ;  /* 0x00000019ff19723e */ /* 0x000fca00048070ff */
[----:B------:R0:W-:Y:S01]  /*8b80*/  @!P2 STG.E.U8 desc[UR14][R26.64+0x78], R25 ;  /* 0x000078191a00a986 */ /* 0x0001e2000c10110e */
[----:B------:R-:W-:Y:S05]  /*8b90*/  @P1 BRA `(.L_x_160) ;  /* 0x0000000000041947 */ /* 0x000fea0003800000 */
[----:B------:R1:W5:Y:S02]  /*8ba0*/  LDG.E.U8 R24, desc[UR14][R34.64+0x79] ;  /* 0x0000790e22187981 */ /* 0x000364000c1e1100 */
.L_x_160:
[----:B------:R-:W-:Y:S05]  /*8bb0*/  BSYNC B1 ;  /* 0x0000000000017941 */ /* 0x000fea0003800000 */
.L_x_159:
[----:B-----5:R-:W-:Y:S01]  /*8bc0*/  LOP3.LUT R24, R24, 0xff, RZ, 0xc0, !PT ;  /* 0x000000ff18187812 */ /* 0x020fe200078ec0ff */
[----:B------:R-:W-:Y:S01]  /*8bd0*/  BSSY B1, `(.L_x_161) ;  /* 0x0000013000017945 */ /* 0x000fe20003800000 */
[----:B------:R-:W-:Y:S02]  /*8be0*/  IADD3 R33, P0, R43, 0x80, RZ ;  /* 0x000000802b217810 */ /* 0x000fe40007f1e0ff */
[----:B------:R-:W-:-:S03]  /*8bf0*/  F2FP.F16.E4M3.UNPACK_B R24, R24 ;  /* 0x00000018ff18723e */ /* 0x000fc600020006ff */
[----:B0-----:R-:W-:Y:S01]  /*8c00*/  IMAD.X R25, RZ, RZ, R39, P0 ;  /* 0x000000ffff197224 */ /* 0x001fe200000e0627 */
[----:B------:R-:W-:Y:S01]  /*8c10*/  ISETP.GE.AND P0, PT, R42, 0x81, PT ;  /* 0x000000812a00780c */ /* 0x000fe20003f06270 */
[----:B------:R-:W-:Y:S02]  /*8c20*/  HADD2.F32 R24, -RZ, R24.H0_H0 ;  /* 0x20000018ff187230 */ /* 0x000fe40000004100 */
[----:B-123--:R-:W-:Y:S01]  /*8c30*/  IMAD R34, R25, UR6, RZ ;  /* 0x0000000619227c24 */ /* 0x00efe2000f8e02ff */
        /* <DEDUP_REMOVED lines=12> */
.L_x_162:
[----:B------:R-:W-:Y:S05]  /*8d00*/  BSYNC B1 ;  /* 0x0000000000017941 */ /* 0x000fea0003800000 */
.L_x_161:
[----:B-----5:R-:W-:Y:S01]  /*8d10*/  LOP3.LUT R32, R32, 0xff, RZ, 0xc0, !PT ;  /* 0x000000ff20207812 */ /* 0x020fe200078ec0ff */
[----:B------:R-:W-:Y:S01]  /*8d20*/  BSSY B1, `(.L_x_163) ;  /* 0x000000b000017945 */ /* 0x000fe20003800000 */
[----:B------:R-:W-:Y:S02]  /*8d30*/  ISETP.LT.OR P2, PT, R41, 0x2, !P0 ;  /* 0x000000022900780c */ /* 0x000fe40004741670 */
[----:B------:R-:W-:Y:S02]  /*8d40*/  F2FP.F16.E4M3.UNPACK_B R32, R32 ;  /* 0x00000020ff20723e */ /* 0x000fe400020006ff */
[----:B0-----:R-:W-:-:S03]  /*8d50*/  PRMT R26, RZ, 0x7610, R26 ;  /* 0x00007610ff1a7816 */ /* 0x001fc6000000001a */
[----:B------:R-:W-:-:S05]  /*8d60*/  HADD2.F32 R32, -RZ, R32.H0_H0 ;  /* 0x20000020ff207230 */ /* 0x000fca0000004100 */
[----:B------:R-:W-:-:S04]  /*8d70*/  FMUL R27, R32, UR21 ;  /* 0x00000015201b7c20 */ /* 0x000fc80008400000 */
[----:B------:R-:W-:-:S05]  /*8d80*/  FFMA R27, R164, UR20, R27 ;  /* 0x00000014a41b7c23 */ /* 0x000fca000800001b */
[----:B------:R-:W-:-:S05]  /*8d90*/  F2FP.SATFINITE.E4M3.F32.PACK_AB_MERGE_C R27, RZ, R27, RZ ;  /* 0x0000001bff1b723e */ /* 0x000fca00048070ff */
[----:B------:R0:W-:Y:S01]  /*8da0*/  @!P3 STG.E.U8 desc[UR14][R28.64], R27 ;  /* 0x0000001b1c00b986 */ /* 0x0001e2000c10110e */
[----:B------:R-:W-:Y:S05]  /*8db0*/  @P2 BRA `(.L_x_164) ;  /* 0x0000000000042947 */ /* 0x000fea0003800000 */
[----:B------:R2:W5:Y:S02]  /*8dc0*/  LDG.E.U8 R26, desc[UR14][R24.64+0x1] ;  /* 0x0000010e181a7981 */ /* 0x000564000c1e1100 */
.L_x_164:
[----:B------:R-:W-:Y:S05]  /*8dd0*/  BSYNC B1 ;  /* 0x0000000000017941 */ /* 0x000fea0003800000 */
.L_x_163:
[----:B-----5:R-:W-:Y:S01]  /*8de0*/  LOP3.LUT R26, R26, 0xff, RZ, 0xc0, !PT ;  /* 0x000000ff1a1a7812 */ /* 0x020fe200078ec0ff */
[----:B------:R-:W-:Y:S01]  /*8df0*/  BSSY B1, `(.L_x_165) ;  /* 0x0000013000017945 */ /* 0x000fe20003800000 */
[----:B------:R-:W-:Y:S02]  /*8e00*/  IADD3 R43, P1, R43, 0x88, RZ ;  /* 0x000000882b2b7810 */ /* 0x000fe40007f3e0ff */
[----:B------:R-:W-:Y:S02]  /*8e10*/  F2FP.F16.E4M3.UNPACK_B R26, R26 ;  /* 0x0000001aff1a723e */ /* 0x000fe400020006ff */
[----:B------:R-:W-:Y:S01]  /*8e20*/  PRMT R32, RZ, 0x7610, R32 ;  /* 0x00007610ff207816 */ /* 0x000fe20000000020 */
[----:B------:R-:W-:Y:S01]  /*8e30*/  IMAD.X R38, RZ, RZ, R39, P1 ;  /* 0x000000ffff267224 */ /* 0x000fe200008e0627 */
[----:B------:R-:W-:Y:S01]  /*8e40*/  ISETP.GE.AND P1, PT, R42, 0x89, PT ;  /* 0x000000892a00780c */ /* 0x000fe20003f26270 */
[----:B------:R-:W-:Y:S02]  /*8e50*/  HADD2.F32 R26, -RZ, R26.H0_H0 ;  /* 0x2000001aff1a7230 */ /* 0x000fe40000004100 */
[----:B------:R-:W-:Y:S01]  /*8e60*/  IMAD R38, R38, UR6, RZ ;  /* 0x0000000626267c24 */ /* 0x000fe2000f8e02ff */
[----:B------:R-:W-:Y:S01]  /*8e70*/  ISETP.LT.OR P5, PT, R41, 0x1, !P1 ;  /* 0x000000012900780c */ /* 0x000fe20004fa1670 */
[----:B------:R-:W-:-:S04]  /*8e80*/  IMAD.WIDE.U32 R36, R43, UR6, R36 ;  /* 0x000000062b247c25 */ /* 0x000fc8000f8e0024 */
[----:B------:R-:W-:Y:S01]  /*8e90*/  FMUL R26, R26, UR21 ;  /* 0x000000151a1a7c20 */ /* 0x000fe20008400000 */
[----:B------:R-:W-:-:S03]  /*8ea0*/  IMAD R43, R43, UR7, R38 ;  /* 0x000000072b2b7c24 */ /* 0x000fc6000f8e0226 */
[----:B------:R-:W-:Y:S01]  /*8eb0*/  FFMA R163, R163, UR20, R26 ;  /* 0x00000014a3a37c23 */ /* 0x000fe2000800001a */
[----:B------:R-:W-:-:S04]  /*8ec0*/  IADD3 R26, P3, R36, UR10, RZ ;  /* 0x0000000a241a7c10 */ /* 0x000fc8000ff7e0ff */
[----:B------:R-:W-:Y:S02]  /*8ed0*/  F2FP.SATFINITE.E4M3.F32.PACK_AB_MERGE_C R163, RZ, R163, RZ ;  /* 0x000000a3ffa3723e */ /* 0x000fe400048070ff */
[----:B0-----:R-:W-:-:S03]  /*8ee0*/  IADD3.X R27, R37, UR11, R43, P3, !PT ;  /* 0x0000000b251b7c10 */ /* 0x001fc60009ffe42b */
[----:B------:R0:W-:Y:S01]  /*8ef0*/  @!P2 STG.E.U8 desc[UR14][R28.64+0x1], R163 ;  /* 0x000001a31c00a986 */ /* 0x0001e2000c10110e */
[----:B------:R-:W-:Y:S05]  /*8f00*/  @P5 BRA `(.L_x_166) ;  /* 0x0000000000045947 */ /* 0x000fea0003800000 */
[----:B------:R3:W5:Y:S02]  /*8f10*/  LDG.E.U8 R32, desc[UR14][R26.64] ;  /* 0x0000000e1a207981 */ /* 0x000764000c1e1100 */
.L_x_166:
[----:B------:R-:W-:Y:S05]  /*8f20*/  BSYNC B1 ;  /* 0x0000000000017941 */ /* 0x000fea0003800000 */
.L_x_165:
        /* <DEDUP_REMOVED lines=12> */
.L_x_168:
[----:B------:R-:W-:Y:S05]  /*8ff0*/  BSYNC B1 ;  /* 0x0000000000017941 */ /* 0x000fea0003800000 */
.L_x_167:
        /* <DEDUP_REMOVED lines=12> */
.L_x_170:
[----:B------:R-:W-:Y:S05]  /*90c0*/  BSYNC B1 ;  /* 0x0000000000017941 */ /* 0x000fea0003800000 */
.L_x_169:
        /* <DEDUP_REMOVED lines=12> */
.L_x_172:
[----:B------:R-:W-:Y:S05]  /*9190*/  BSYNC B1 ;  /* 0x0000000000017941 */ /* 0x000fea0003800000 */
.L_x_171:
        /* <DEDUP_REMOVED lines=12> */
.L_x_174:
[----:B------:R-:W-:Y:S05]  /*9260*/  BSYNC B1 ;  /* 0x0000000000017941 */ /* 0x000fea0003800000 */
.L_x_173:
        /* <DEDUP_REMOVED lines=12> */
.L_x_176:
[----:B------:R-:W-:Y:S05]  /*9330*/  BSYNC B1 ;  /* 0x0000000000017941 */ /* 0x000fea0003800000 */
.L_x_175:
        /* <DEDUP_REMOVED lines=12> */
.L_x_178:
[----:B------:R-:W-:Y:S05]  /*9400*/  BSYNC B1 ;  /* 0x0000000000017941 */ /* 0x000fea0003800000 */
.L_x_177:
        /* <DEDUP_REMOVED lines=12> */
.L_x_180:
[----:B------:R-:W-:Y:S05]  /*94d0*/  BSYNC B1 ;  /* 0x0000000000017941 */ /* 0x000fea0003800000 */
.L_x_179:
        /* <DEDUP_REMOVED lines=12> */
.L_x_182:
[----:B------:R-:W-:Y:S05]  /*95a0*/  BSYNC B1 ;  /* 0x0000000000017941 */ /* 0x000fea0003800000 */
.L_x_181:
        /* <DEDUP_REMOVED lines=12> */
.L_x_184:
[----:B------:R-:W-:Y:S05]  /*9670*/  BSYNC B1 ;  /* 0x0000000000017941 */ /* 0x000fea0003800000 */
.L_x_183:
        /* <DEDUP_REMOVED lines=12> */
.L_x_186:
[----:B------:R-:W-:Y:S05]  /*9740*/  BSYNC B1 ;  /* 0x0000000000017941 */ /* 0x000fea0003800000 */
.L_x_185:
        /* <DEDUP_REMOVED lines=12> */
.L_x_188:
[----:B------:R-:W-:Y:S05]  /*9810*/  BSYNC B1 ;  /* 0x0000000000017941 */ /* 0x000fea0003800000 */
.L_x_187:
[----:B-----5:R-:W-:Y:S01]  /*9820*/  LOP3.LUT R32, R32, 0xff, RZ, 0xc0, !PT ;  /* 0x000000ff20207812 */ /* 0x020fe200078ec0ff */
[----:B------:R-:W-:Y:S01]  /*9830*/  BSSY B1, `(.L_x_189) ;  /* 0x000000b000017945 */ /* 0x000fe20003800000 */
[----:B------:R-:W-:Y:S02]  /*9840*/  ISETP.LT.OR P3, PT, R41, 0x19, !P1 ;  /* 0x000000192900780c */ /* 0x000fe40004f61670 */
[----:B------:R-:W-:-:S05]  /*9850*/  F2FP.F16.E4M3.UNPACK_B R32, R32 ;  /* 0x00000020ff20723e */ /* 0x000fca00020006ff */
[----:B------:R-:W-:-:S05]  /*9860*/  HADD2.F32 R32, -RZ, R32.H0_H0 ;  /* 0x20000020ff207230 */ /* 0x000fca0000004100 */
[----:B------:R-:W-:-:S04]  /*9870*/  FMUL R32, R32, UR21 ;  /* 0x0000001520207c20 */ /* 0x000fc80008400000 */
[----:B------:R-:W-:Y:S01]  /*9880*/  FFMA R32, R23, UR20, R32 ;  /* 0x0000001417207c23 */ /* 0x000fe20008000020 */
[----:B------:R-:W-:-:S04]  /*9890*/  PRMT R23, RZ, 0x7610, R23 ;  /* 0x00007610ff177816 */ /* 0x000fc80000000017 */
[----:B----4-:R-:W-:-:S05]  /*98a0*/  F2FP.SATFINITE.E4M3.F32.PACK_AB_MERGE_C R33, RZ, R32, RZ ;  /* 0x00000020ff21723e */ /* 0x010fca00048070ff */
[----:B------:R4:W-:Y:S01]  /*98b0*/  @!P2 STG.E.U8 desc[UR14][R28.64+0x19], R33 ;  /* 0x000019211c00a986 */ /* 0x0009e2000c10110e */
[----:B------:R-:W-:Y:S05]  /*98c0*/  @P3 BRA `(.L_x_190) ;  /* 0x0000000000043947 */ /* 0x000fea0003800000 */
[----:B------:R0:W5:Y:S02]  /*98d0*/  LDG.E.U8 R23, desc[UR14][R26.64+0x18] ;  /* 0x0000180e1a177981 */ /* 0x000164000c1e1100 */
.L_x_190:
[----:B------:R-:W-:Y:S05]  /*98e0*/  BSYNC B1 ;  /* 0x0000000000017941 */ /* 0x000fea0003800000 */
.L_x_189:
        /* <DEDUP_REMOVED lines=8> */
[----:B------:R-:W-:-:S05]  /*9970*/  F2FP.SATFINITE.E4M3.F32.PACK_AB_MERGE_C R23, RZ, R23, RZ ;  /* 0x00000017ff17723e */ /* 0x000fca00048070ff */
[----:B------:R0:W-:Y:S01]  /*9980*/  @!P3 STG.E.U8 desc[UR14][R30.64+0x18], R23 ;  /* 0x000018171e00b986 */ /* 0x0001e2000c10110e */
[----:B------:R-:W-:Y:S05]  /*9990*/  @P2 BRA `(.L_x_192) ;  /* 0x0000000000042947 */ /* 0x000fea0003800000 */
[----:B------:R0:W5:Y:S02]  /*99a0*/  LDG.E.U8 R22, desc[UR14][R26.64+0x19] ;  /* 0x0000190e1a167981 */ /* 0x000164000c1e1100 */
.L_x_192:
[----:B------:R-:W-:Y:S05]  /*99b0*/  BSYNC B1 ;  /* 0x0000000000017941 */ /* 0x000fea0003800000 */
.L_x_191:
        /* <DEDUP_REMOVED lines=8> */
[----:B0-----:R-:W-:-:S05]  /*9a40*/  F2FP.SATFINITE.E4M3.F32.PACK_AB_MERGE_C R23, RZ, R22, RZ ;  /* 0x00000016ff17723e */ /* 0x001fca00048070ff */
[----:B------:R0:W-:Y:S01]  /*9a50*/  @!P2 STG.E.U8 desc[UR14][R30.64+0x19], R23 ;  /* 0x000019171e00a986 */ /* 0x0001e2000c10110e */
[----:B------:R-:W-:Y:S05]  /*9a60*/  @P3 BRA `(.L_x_194) ;  /* 0x0000000000043947 */ /* 0x000fea0003800000 */
[----:B------:R0:W5:Y:S02]  /*9a70*/  LDG.E.U8 R21, desc[UR14][R24.64+0x20] ;  /* 0x0000200e18157981 */ /* 0x000164000c1e1100 */
.L_x_194:
[----:B------:R-:W-:Y:S05]  /*9a80*/  BSYNC B1 ;  /* 0x0000000000017941 */ /* 0x000fea0003800000 */
.L_x_193:
        /* <DEDUP_REMOVED lines=12> */
.L_x_196:
[----:B------:R-:W-:Y:S05]  /*9b50*/  BSYNC B1 ;  /* 0x0000000000017941 */ /* 0x000fea0003800000 */
.L_x_195:
        /* <DEDUP_REMOVED lines=12> */
.L_x_198:
[----:B------:R-:W-:Y:S05]  /*9c20*/  BSYNC B1 ;  /* 0x0000000000017941 */ /* 0x000fea0003800000 */
.L_x_197:
        /* <DEDUP_REMOVED lines=12> */
.L_x_200:
[----:B------:R-:W-:Y:S05]  /*9cf0*/  BSYNC B1 ;  /* 0x0000000000017941 */ /* 0x000fea0003800000 */
.L_x_199:
        /* <DEDUP_REMOVED lines=12> */
.L_x_202:
[----:B------:R-:W-:Y:S05]  /*9dc0*/  BSYNC B1 ;  /* 0x0000000000017941 */ /* 0x000fea0003800000 */
.L_x_201:
        /* <DEDUP_REMOVED lines=12> */
.L_x_204:
[----:B------:R-:W-:Y:S05]  /*9e90*/  BSYNC B1 ;  /* 0x0000000000017941 */ /* 0x000fea0003800000 */
.L_x_203:
        /* <DEDUP_REMOVED lines=12> */
.L_x_206:
[----:B------:R-:W-:Y:S05]  /*9f60*/  BSYNC B1 ;  /* 0x0000000000017941 */ /* 0x000fea0003800000 */
.L_x_205:
        /* <DEDUP_REMOVED lines=12> */
.L_x_208:
[----:B------:R-:W-:Y:S05]  /*a030*/  BSYNC B1 ;  /* 0x0000000000017941 */ /* 0x000fea0003800000 */
.L_x_207:
        /* <DEDUP_REMOVED lines=12> */
.L_x_210:
[----:B------:R-:W-:Y:S05]  /*a100*/  BSYNC B1 ;  /* 0x0000000000017941 */ /* 0x000fea0003800000 */
.L_x_209:
        /* <DEDUP_REMOVED lines=12> */
.L_x_212:
[----:B------:R-:W-:Y:S05]  /*a1d0*/  BSYNC B1 ;  /* 0x0000000000017941 */ /* 0x000fea0003800000 */
.L_x_211:
        /* <DEDUP_REMOVED lines=12> */
.L_x_214:
[----:B------:R-:W-:Y:S05]  /*a2a0*/  BSYNC B1 ;  /* 0x0000000000017941 */ /* 0x000fea0003800000 */
.L_x_213:
        /* <DEDUP_REMOVED lines=12> */
.L_x_216:
[----:B------:R-:W-:Y:S05]  /*a370*/  BSYNC B1 ;  /* 0x0000000000017941 */ /* 0x000fea0003800000 */
.L_x_215:
        /* <DEDUP_REMOVED lines=12> */
.L_x_218:
[----:B------:R-:W-:Y:S05]  /*a440*/  BSYNC B1 ;  /* 0x0000000000017941 */ /* 0x000fea0003800000 */
.L_x_217:
        /* <DEDUP_REMOVED lines=12> */
.L_x_220:
[----:B------:R-:W-:Y:S05]  /*a510*/  BSYNC B1 ;  /* 0x0000000000017941 */ /* 0x000fea0003800000 */
.L_x_219:
        /* <DEDUP_REMOVED lines=12> */
.L_x_222:
[----:B------:R-:W-:Y:S05]  /*a5e0*/  BSYNC B1 ;  /* 0x0000000000017941 */ /* 0x000fea0003800000 */
.L_x_221:
        /* <DEDUP_REMOVED lines=12> */
.L_x_224:
[----:B------:R-:W-:Y:S05]  /*a6b0*/  BSYNC B1 ;  /* 0x0000000000017941 */ /* 0x000fea0003800000 */
.L_x_223:
        /* <DEDUP_REMOVED lines=12> */
.L_x_226:
[----:B------:R-:W-:Y:S05]  /*a780*/  BSYNC B1 ;  /* 0x0000000000017941 */ /* 0x000fea0003800000 */
.L_x_225:
        /* <DEDUP_REMOVED lines=12> */
.L_x_228:
[----:B------:R-:W-:Y:S05]  /*a850*/  BSYNC B1 ;  /* 0x0000000000017941 */ /* 0x000fea0003800000 */
.L_x_227:
        /* <DEDUP_REMOVED lines=12> */
.L_x_230:
[----:B------:R-:W-:Y:S05]  /*a920*/  BSYNC B1 ;  /* 0x0000000000017941 */ /* 0x000fea0003800000 */
.L_x_229:
        /* <DEDUP_REMOVED lines=12> */
.L_x_232:
[----:B------:R-:W-:Y:S05]  /*a9f0*/  BSYNC B1 ;  /* 0x0000000000017941 */ /* 0x000fea0003800000 */
.L_x_231:
[----:B-----5:R-:W-:Y:S01]  /*aa00*/  LOP3.LUT R2, R2, 0xff, RZ, 0xc0, !PT ;  /* 0x000000ff02027812 */ /* 0x020fe200078ec0ff */
[----:B------:R-:W-:Y:S01]  /*aa10*/  BSSY B1, `(.L_x_233) ;  /* 0x000000b000017945 */ /* 0x000fe20003800000 */
[----:B------:R-:W-:Y:S02]  /*aa20*/  ISETP.LT.OR P3, PT, R41, 0x49, !P0 ;  /* 0x000000492900780c */ /* 0x000fe40004761670 */
[----:B------:R-:W-:-:S05]  /*aa30*/  F2FP.F16.E4M3.UNPACK_B R2, R2 ;  /* 0x00000002ff02723e */ /* 0x000fca00020006ff */
[----:B------:R-:W-:-:S05]  /*aa40*/  HADD2.F32 R2, -RZ, R2.H0_H0 ;  /* 0x20000002ff027230 */ /* 0x000fca0000004100 */
[----:B0-----:R-:W-:-:S04]  /*aa50*/  FMUL R3, R2, UR21 ;  /* 0x0000001502037c20 */ /* 0x001fc80008400000 */
[----:B------:R-:W-:Y:S01]  /*aa60*/  FFMA R3, R0, UR20, R3 ;  /* 0x0000001400037c23 */ /* 0x000fe20008000003 */
[----:B------:R-:W-:-:S04]  /*aa70*/  PRMT R0, RZ, 0x7610, R0 ;  /* 0x00007610ff007816 */ /* 0x000fc80000000000 */
[----:B------:R-:W-:-:S05]  /*aa80*/  F2FP.SATFINITE.E4M3.F32.PACK_AB_MERGE_C R3, RZ, R3, RZ ;  /* 0x00000003ff03723e */ /* 0x000fca00048070ff */
[----:B------:R0:W-:Y:S01]  /*aa90*/  @!P2 STG.E.U8 desc[UR14][R30.64+0x41], R3 ;  /* 0x000041031e00a986 */ /* 0x0001e2000c10110e */
[----:B------:R-:W-:Y:S05]  /*aaa0*/  @P3 BRA `(.L_x_234) ;  /* 0x0000000000043947 */ /* 0x000fea0003800000 */
[----:B------:R0:W5:Y:S02]  /*aab0*/  LDG.E.U8 R0, desc[UR14][R24.64+0x48] ;  /* 0x0000480e18007981 */ /* 0x000164000c1e1100 */
.L_x_234:
[----:B------:R-:W-:Y:S05]  /*aac0*/  BSYNC B1 ;  /* 0x0000000000017941 */ /* 0x000fea0003800000 */
.L_x_233:
[----:B------:R-:W2:Y:S01]  /*aad0*/  LDL.LU R2, [R1] ;  /* 0x0000000001027983 */ /* 0x000ea20000300800 */
[----:B-----5:R-:W-:Y:S01]  /*aae0*/  LOP3.LUT R0, R0, 0xff, RZ, 0xc0, !PT ;  /* 0x000000ff00007812 */ /* 0x020fe200078ec0ff */
[----:B------:R-:W-:Y:S01]  /*aaf0*/  BSSY B1, `(.L_x_235) ;  /* 0x000000b000017945 */ /* 0x000fe20003800000 */
[----:B------:R-:W-:Y:S02]  /*ab00*/  ISETP.LT.OR P2, PT, R41, 0x4a, !P0 ;  /* 0x0000004a2900780c */ /* 0x000fe40004741670 */
[----:B------:R-:W-:-:S05]  /*ab10*/  F2FP.F16.E4M3.UNPACK_B R0, R0 ;  /* 0x00000000ff00723e */ /* 0x000fca00020006ff */
[----:B------:R-:W-:-:S05]  /*ab20*/  HADD2.F32 R0, -RZ, R0.H0_H0 ;  /* 0x20000000ff007230 */ /* 0x000fca0000004100 */
[----:B------:R-:W-:-:S04]  /*ab30*/  FMUL R0, R0, UR21 ;  /* 0x0000001500007c20 */ /* 0x000fc80008400000 */
[----:B--2---:R-:W-:-:S05]  /*ab40*/  FFMA R0, R2, UR20, R0 ;  /* 0x0000001402007c23 */ /* 0x004fca0008000000 */
[----:B0-----:R-:W-:Y:S02]  /*ab50*/  F2FP.SATFINITE.E4M3.F32.PACK_AB_MERGE_C R3, RZ, R0, RZ ;  /* 0x00000000ff03723e */ /* 0x001fe400048070ff */
[----:B------:R-:W-:-:S03]  /*ab60*/  PRMT R0, RZ, 0x7610, R0 ;  /* 0x00007610ff007816 */ /* 0x000fc60000000000 */
[----:B------:R0:W-:Y:S01]  /*ab70*/  @!P3 STG.E.U8 desc[UR14][R28.64+0x48], R3 ;  /* 0x000048031c00b986 */ /* 0x0001e2000c10110e */
[----:B------:R-:W-:Y:S05]  /*ab80*/  @P2 BRA `(.L_x_236) ;  /* 0x0000000000042947 */ /* 0x000fea0003800000 */
[----:B------:R2:W5:Y:S02]  /*ab90*/  LDG.E.U8 R0, desc[UR14][R24.64+0x49] ;  /* 0x0000490e18007981 */ /* 0x000564000c1e1100 */
.L_x_236:
[----:B------:R-:W-:Y:S05]  /*aba0*/  BSYNC B1 ;  /* 0x0000000000017941 */ /* 0x000fea0003800000 */
.L_x_235:
[----:B------:R-:W3:Y:S01]  /*abb0*/  LDL.LU R2, [R1+0x4] ;  /* 0x0000040001027983 */ /* 0x000ee20000300800 */
[----:B-----5:R-:W-:Y:S01]  /*abc0*/  LOP3.LUT R0, R0, 0xff, RZ, 0xc0, !PT ;  /* 0x000000ff00007812 */ /* 0x020fe200078ec0ff */
[----:B------:R-:W-:Y:S01]  /*abd0*/  BSSY B1, `(.L_x_237) ;  /* 0x000000b000017945 */ /* 0x000fe20003800000 */
[----:B------:R-:W-:Y:S02]  /*abe0*/  ISETP.LT.OR P3, PT, R41, 0x49, !P1 ;  /* 0x000000492900780c */ /* 0x000fe40004f61670 */
[----:B------:R-:W-:-:S05]  /*abf0*/  F2FP.F16.E4M3.UNPACK_B R0, R0 ;  /* 0x00000000ff00723e */ /* 0x000fca00020006ff */
[----:B------:R-:W-:-:S05]  /*ac00*/  HADD2.F32 R0, -RZ, R0.H0_H0 ;  /* 0x20000000ff007230 */ /* 0x000fca0000004100 */
[----:B------:R-:W-:-:S04]  /*ac10*/  FMUL R0, R0, UR21 ;  /* 0x0000001500007c20 */ /* 0x000fc80008400000 */
[----:B---3--:R-:W-:-:S05]  /*ac20*/  FFMA R0, R2, UR20, R0 ;  /* 0x0000001402007c23 */ /* 0x008fca0008000000 */
[----:B0-----:R-:W-:Y:S02]  /*ac30*/  F2FP.SATFINITE.E4M3.F32.PACK_AB_MERGE_C R3, RZ, R0, RZ ;  /* 0x00000000ff03723e */ /* 0x001fe400048070ff */
[----:B------:R-:W-:-:S03]  /*ac40*/  PRMT R0, RZ, 0x7610, R0 ;  /* 0x00007610ff007816 */ /* 0x000fc60000000000 */
[----:B------:R0:W-:Y:S01]  /*ac50*/  @!P2 STG.E.U8 desc[UR14][R28.64+0x49], R3 ;  /* 0x000049031c00a986 */ /* 0x0001e2000c10110e */
[----:B------:R-:W-:Y:S05]  /*ac60*/  @P3 BRA `(.L_x_238) ;  /* 0x0000000000043947 */ /* 0x000fea0003800000 */
[----:B------:R3:W5:Y:S02]  /*ac70*/  LDG.E.U8 R0, desc[UR14][R26.64+0x48] ;  /* 0x0000480e1a007981 */ /* 0x000764000c1e1100 */
.L_x_238:
[----:B------:R-:W-:Y:S05]  /*ac80*/  BSYNC B1 ;  /* 0x0000000000017941 */ /* 0x000fea0003800000 */
.L_x_237:
[----:B------:R-:W2:Y:S01]  /*ac90*/  LDL.LU R2, [R1+0x8] ;  /* 0x0000080001027983 */ /* 0x000ea20000300800 */
        /* <DEDUP_REMOVED lines=12> */
.L_x_240:
[----:B------:R-:W-:Y:S05]  /*ad60*/  BSYNC B1 ;  /* 0x0000000000017941 */ /* 0x000fea0003800000 */
.L_x_239:
        /* <DEDUP_REMOVED lines=13> */
.L_x_242:
[----:B------:R-:W-:Y:S05]  /*ae40*/  BSYNC B1 ;  /* 0x0000000000017941 */ /* 0x000fea0003800000 */
.L_x_241:
        /* <DEDUP_REMOVED lines=13> */
.L_x_244:
[----:B------:R-:W-:Y:S05]  /*af20*/  BSYNC B1 ;  /* 0x0000000000017941 */ /* 0x000fea0003800000 */
.L_x_243:
        /* <DEDUP_REMOVED lines=13> */
.L_x_246:
[----:B------:R-:W-:Y:S05]  /*b000*/  BSYNC B1 ;  /* 0x0000000000017941 */ /* 0x000fea0003800000 */
.L_x_245:
        /* <DEDUP_REMOVED lines=13> */
.L_x_248:
[----:B------:R-:W-:Y:S05]  /*b0e0*/  BSYNC B1 ;  /* 0x0000000000017941 */ /* 0x000fea0003800000 */
.L_x_247:
        /* <DEDUP_REMOVED lines=13> */
.L_x_250:
[----:B------:R-:W-:Y:S05]  /*b1c0*/  BSYNC B1 ;  /* 0x0000000000017941 */ /* 0x000fea0003800000 */
.L_x_249:
        /* <DEDUP_REMOVED lines=13> */
.L_x_252:
[----:B------:R-:W-:Y:S05]  /*b2a0*/  BSYNC B1 ;  /* 0x0000000000017941 */ /* 0x000fea0003800000 */
.L_x_251:
        /* <DEDUP_REMOVED lines=13> */
.L_x_254:
[----:B------:R-:W-:Y:S05]  /*b380*/  BSYNC B1 ;  /* 0x0000000000017941 */ /* 0x000fea0003800000 */
.L_x_253:
        /* <DEDUP_REMOVED lines=13> */
.L_x_256:
[----:B------:R-:W-:Y:S05]  /*b460*/  BSYNC B1 ;  /* 0x0000000000017941 */ /* 0x000fea0003800000 */
.L_x_255:
        /* <DEDUP_REMOVED lines=13> */
.L_x_258:
[----:B------:R-:W-:Y:S05]  /*b540*/  BSYNC B1 ;  /* 0x0000000000017941 */ /* 0x000fea0003800000 */
.L_x_257:
        /* <DEDUP_REMOVED lines=13> */
.L_x_260:
[----:B------:R-:W-:Y:S05]  /*b620*/  BSYNC B1 ;  /* 0x0000000000017941 */ /* 0x000fea0003800000 */
.L_x_259:
        /* <DEDUP_REMOVED lines=13> */
.L_x_262:
[----:B------:R-:W-:Y:S05]  /*b700*/  BSYNC B1 ;  /* 0x0000000000017941 */ /* 0x000fea0003800000 */
.L_x_261:
        /* <DEDUP_REMOVED lines=13> */
.L_x_264:
[----:B------:R-:W-:Y:S05]  /*b7e0*/  BSYNC B1 ;  /* 0x0000000000017941 */ /* 0x000fea0003800000 */
.L_x_263:
        /* <DEDUP_REMOVED lines=13> */
.L_x_266:
[----:B------:R-:W-:Y:S05]  /*b8c0*/  BSYNC B1 ;  /* 0x0000000000017941 */ /* 0x000fea0003800000 */
.L_x_265:
        /* <DEDUP_REMOVED lines=13> */
.L_x_268:
[----:B------:R-:W-:Y:S05]  /*b9a0*/  BSYNC B1 ;  /* 0x0000000000017941 */ /* 0x000fea0003800000 */
.L_x_267:
        /* <DEDUP_REMOVED lines=13> */
.L_x_270:
[----:B------:R-:W-:Y:S05]  /*ba80*/  BSYNC B1 ;  /* 0x0000000000017941 */ /* 0x000fea0003800000 */
.L_x_269:
        /* <DEDUP_REMOVED lines=13> */
.L_x_272:
[----:B------:R-:W-:Y:S05]  /*bb60*/  BSYNC B1 ;  /* 0x0000000000017941 */ /* 0x000fea0003800000 */
.L_x_271:
        /* <DEDUP_REMOVED lines=13> */
.L_x_274:
[----:B------:R-:W-:Y:S05]  /*bc40*/  BSYNC B1 ;  /* 0x0000000000017941 */ /* 0x000fea0003800000 */
.L_x_273:
        /* <DEDUP_REMOVED lines=13> */
.L_x_276:
[----:B------:R-:W-:Y:S05]  /*bd20*/  BSYNC B1 ;  /* 0x0000000000017941 */ /* 0x000fea0003800000 */
.L_x_275:
        /* <DEDUP_REMOVED lines=13> */
.L_x_278:
[----:B------:R-:W-:Y:S05]  /*be00*/  BSYNC B1 ;  /* 0x0000000000017941 */ /* 0x000fea0003800000 */
.L_x_277:
        /* <DEDUP_REMOVED lines=13> */
.L_x_280:
[----:B------:R-:W-:Y:S05]  /*bee0*/  BSYNC B1 ;  /* 0x0000000000017941 */ /* 0x000fea0003800000 */
.L_x_279:
        /* <DEDUP_REMOVED lines=13> */
.L_x_282:
[----:B------:R-:W-:Y:S05]  /*bfc0*/  BSYNC B1 ;  /* 0x0000000000017941 */ /* 0x000fea0003800000 */
.L_x_281:
        /* <DEDUP_REMOVED lines=13> */
.L_x_284:
[----:B------:R-:W-:Y:S05]  /*c0a0*/  BSYNC B1 ;  /* 0x0000000000017941 */ /* 0x000fea0003800000 */
.L_x_283:
        /* <DEDUP_REMOVED lines=13> */
.L_x_286:
[----:B------:R-:W-:Y:S05]  /*c180*/  BSYNC B1 ;  /* 0x0000000000017941 */ /* 0x000fea0003800000 */
.L_x_285:
        /* <DEDUP_REMOVED lines=13> */
.L_x_288:
[----:B------:R-:W-:Y:S05]  /*c260*/  BSYNC B1 ;  /* 0x0000000000017941 */ /* 0x000fea0003800000 */
.L_x_287:
[----:B------:R-:W-:Y:S05]  /*c270*/  @P1 BRA `(.L_x_289) ;  /* 0x0000002000a41947 */ /* 0x000fea0003800000 */
[----:B------:R-:W2:Y:S01]  /*c280*/  LDL.LU R2, [R1+0x6c] ;  /* 0x00006c0001027983 */ /* 0x000ea20000300800 */
[----:B-----5:R-:W-:-:S04]  /*c290*/  LOP3.LUT R0, R0, 0xff, RZ, 0xc0, !PT ;  /* 0x000000ff00007812 */ /* 0x020fc800078ec0ff */
[----:B------:R-:W-:-:S05]  /*c2a0*/  F2FP.F16.E4M3.UNPACK_B R0, R0 ;  /* 0x00000000ff00723e */ /* 0x000fca00020006ff */
[----:B------:R-:W-:-:S05]  /*c2b0*/  HADD2.F32 R0, -RZ, R0.H0_H0 ;  /* 0x20000000ff007230 */ /* 0x000fca0000004100 */
[----:B------:R-:W-:-:S04]  /*c2c0*/  FMUL R0, R0, UR21 ;  /* 0x0000001500007c20 */ /* 0x000fc80008400000 */
[----:B--2---:R-:W-:-:S05]  /*c2d0*/  FFMA R0, R2, UR20, R0 ;  /* 0x0000001402007c23 */ /* 0x004fca0008000000 */
[----:B0-----:R-:W-:-:S05]  /*c2e0*/  F2FP.SATFINITE.E4M3.F32.PACK_AB_MERGE_C R3, RZ, R0, RZ ;  /* 0x00000000ff03723e */ /* 0x001fca00048070ff */
[----:B------:R0:W-:Y:S01]  /*c2f0*/  STG.E.U8 desc[UR14][R30.64+0x79], R3 ;  /* 0x000079031e007986 */ /* 0x0001e2000c10110e */
[----:B------:R-:W-:Y:S05]  /*c300*/  BRA `(.L_x_289) ;  /* 0x0000002000807947 */ /* 0x000fea0003800000 */
.L_x_32:
[C---:B------:R-:W-:Y:S01]  /*c310*/  ISETP.GE.AND P3, PT, R42.reuse, 0x1, PT ;  /* 0x000000012a00780c */ /* 0x040fe20003f66270 */
[----:B------:R-:W-:Y:S01]  /*c320*/  FMUL R227, R227, UR20 ;  /* 0x00000014e3e37c20 */ /* 0x000fe20008400000 */
[----:B------:R-:W-:Y:S01]  /*c330*/  ISETP.GE.AND P2, PT, R42, 0x9, PT ;  /* 0x000000092a00780c */ /* 0x000fe20003f46270 */
[----:B------:R-:W-:Y:S01]  /*c340*/  FMUL R228, R228, UR20 ;  /* 0x00000014e4e47c20 */ /* 0x000fe20008400000 */
[----:B------:R-:W-:Y:S01]  /*c350*/  ISETP.LT.OR P0, PT, R41, 0x1, !P3 ;  /* 0x000000012900780c */ /* 0x000fe20005f01670 */
[----:B------:R-:W-:Y:S01]  /*c360*/  FMUL R225, R225, UR20 ;  /* 0x00000014e1e17c20 */ /* 0x000fe20008400000 */
[C---:B------:R-:W-:Y:S01]  /*c370*/  ISETP.LT.OR P1, PT, R41.reuse, 0x2, !P3 ;  /* 0x000000022900780c */ /* 0x040fe20005f21670 */
[----:B------:R-:W-:Y:S01]  /*c380*/  FMUL R226, R226, UR20 ;  /* 0x00000014e2e27c20 */ /* 0x000fe20008400000 */
[----:B------:R-:W-:Y:S02]  /*c390*/  ISETP.LT.OR P6, PT, R41, 0x2, !P2 ;  /* 0x000000022900780c */ /* 0x000fe400057c1670 */
[----:B------:R-:W-:-:S02]  /*c3a0*/  F2FP.SATFINITE.E4M3.F32.PACK_AB_MERGE_C R33, RZ, R228, RZ ;  /* 0x000000e4ff21723e */ /* 0x000fc400048070ff */
[----:B------:R-:W-:Y:S02]  /*c3b0*/  F2FP.SATFINITE.E4M3.F32.PACK_AB_MERGE_C R227, RZ, R227, RZ ;  /* 0x000000e3ffe3723e */ /* 0x000fe400048070ff */
[C---:B------:R-:W-:Y:S02]  /*c3c0*/  ISETP.LT.OR P5, PT, R41.reuse, 0x1, !P2 ;  /* 0x000000012900780c */ /* 0x040fe400057a1670 */
[----:B------:R-:W-:Y:S01]  /*c3d0*/  F2FP.SATFINITE.E4M3.F32.PACK_AB_MERGE_C R225, RZ, R225, RZ ;  /* 0x000000e1ffe1723e */ /* 0x000fe200048070ff */
[----:B------:R0:W-:Y:S01]  /*c3e0*/  @!P0 STG.E.U8 desc[UR14][R24.64], R33 ;  /* 0x0000002118008986 */ /* 0x0001e2000c10110e */
[C---:B------:R-:W-:Y:S01]  /*c3f0*/  ISETP.LT.OR P0, PT, R41.reuse, 0x9, !P3 ;  /* 0x000000092900780c */ /* 0x040fe20005f01670 */
[----:B------:R-:W-:Y:S01]  /*c400*/  FMUL R224, R224, UR20 ;  /* 0x00000014e0e07c20 */ /* 0x000fe20008400000 */
[----:B------:R-:W-:Y:S01]  /*c410*/  F2FP.SATFINITE.E4M3.F32.PACK_AB_MERGE_C R35, RZ, R226, RZ ;  /* 0x000000e2ff23723e */ /* 0x000fe200048070ff */
[----:B------:R-:W-:Y:S01]  /*c420*/  @!P1 STG.E.U8 desc[UR14][R24.64+0x1], R227 ;  /* 0x000001e318009986 */ /* 0x000fe2000c10110e */
[----:B------:R-:W-:-:S03]  /*c430*/  ISETP.LT.OR P1, PT, R41, 0xa, !P3 ;  /* 0x0000000a2900780c */ /* 0x000fc60005f21670 */
[----:B------:R-:W-:Y:S01]  /*c440*/  @!P6 STG.E.U8 desc[UR14][R26.64+0x1], R225 ;  /* 0x000001e11a00e986 */ /* 0x000fe2000c10110e */
[----:B------:R-:W-:Y:S01]  /*c450*/  ISETP.LT.OR P6, PT, R41, 0xa, !P2 ;  /* 0x0000000a2900780c */ /* 0x000fe200057c1670 */
[----:B------:R-:W-:Y:S01]  /*c460*/  FMUL R223, R223, UR20 ;  /* 0x00000014dfdf7c20 */ /* 0x000fe20008400000 */
[----:B------:R-:W-:Y:S01]  /*c470*/  FMUL R221, R221, UR20 ;  /* 0x00000014dddd7c20 */ /* 0x000fe20008400000 */
[----:B------:R1:W-:Y:S01]  /*c480*/  @!P5 STG.E.U8 desc[UR14][R26.64], R35 ;  /* 0x000000231a00d986 */ /* 0x0003e2000c10110e */
[----:B0-----:R-:W-:Y:S02]  /*c490*/  F2FP.SATFINITE.E4M3.F32.PACK_AB_MERGE_C R33, RZ, R224, RZ ;  /* 0x000000e0ff21723e */ /* 0x001fe400048070ff */
[----:B------:R-:W-:Y:S01]  /*c4a0*/  F2FP.SATFINITE.E4M3.F32.PACK_AB_MERGE_C R223, RZ, R223, RZ ;  /* 0x000000dfffdf723e */ /* 0x000fe200048070ff */
[----:B------:R-:W-:Y:S01]  /*c4b0*/  FMUL R222, R222, UR20 ;  /* 0x00000014dede7c20 */ /* 0x000fe20008400000 */
[C---:B------:R-:W-:Y:S01]  /*c4c0*/  ISETP.LT.OR P5, PT, R41.reuse, 0x9, !P2 ;  /* 0x000000092900780c */ /* 0x040fe200057a1670 */
[----:B------:R-:W-:Y:S01]  /*c4d0*/  FMUL R220, R220, UR20 ;  /* 0x00000014dcdc7c20 */ /* 0x000fe20008400000 */
[----:B------:R-:W-:Y:S01]  /*c4e0*/  F2FP.SATFINITE.E4M3.F32.PACK_AB_MERGE_C R221, RZ, R221, RZ ;  /* 0x000000ddffdd723e */ /* 0x000fe200048070ff */
[----:B------:R0:W-:Y:S01]  /*c4f0*/  @!P0 STG.E.U8 desc[UR14][R24.64+0x8], R33 ;  /* 0x0000082118008986 */ /* 0x0001e2000c10110e */
[----:B------:R-:W-:-:S03]  /*c500*/  ISETP.LT.OR P0, PT, R41, 0x11, !P3 ;  /* 0x000000112900780c */ /* 0x000fc60005f01670 */
[----:B------:R-:W-:Y:S01]  /*c510*/  @!P1 STG.E.U8 desc[UR14][R24.64+0x9], R223 ;  /* 0x000009df18009986 */ /* 0x000fe2000c10110e */
[----:B------:R-:W-:-:S03]  /*c520*/  ISETP.LT.OR P1, PT, R41, 0x12, !P3 ;  /* 0x000000122900780c */ /* 0x000fc60005f21670 */
[----:B------:R-:W-:Y:S01]  /*c530*/  @!P6 STG.E.U8 desc[UR14][R26.64+0x9], R221 ;  /* 0x000009dd1a00e986 */ /* 0x000fe2000c10110e */
[----:B------:R-:W-:Y:S01]  /*c540*/  ISETP.LT.OR P6, PT, R41, 0x12, !P2 ;  /* 0x000000122900780c */ /* 0x000fe200057c1670 */
[----:B------:R-:W-:Y:S01]  /*c550*/  FMUL R219, R219, UR20 ;  /* 0x00000014dbdb7c20 */ /* 0x000fe20008400000 */
[----:B-1----:R-:W-:Y:S01]  /*c560*/  F2FP.SATFINITE.E4M3.F32.PACK_AB_MERGE_C R35, RZ, R222, RZ ;  /* 0x000000deff23723e */ /* 0x002fe200048070ff */
[----:B------:R-:W-:Y:S01]  /*c570*/  FMUL R217, R217, UR20 ;  /* 0x00000014d9d97c20 */ /* 0x000fe20008400000 */
[----:B0-----:R-:W-:Y:S01]  /*c580*/  F2FP.SATFINITE.E4M3.F32.PACK_AB_MERGE_C R33, RZ, R220, RZ ;  /* 0x000000dcff21723e */ /* 0x001fe200048070ff */
[----:B------:R-:W2:Y:S01]  /*c590*/  LDL.LU R226, [R1+0x8] ;  /* 0x0000080001e27983 */ /* 0x000ea20000300800 */
[----:B------:R-:W-:Y:S02]  /*c5a0*/  F2FP.SATFINITE.E4M3.F32.PACK_AB_MERGE_C R219, RZ, R219, RZ ;  /* 0x000000dbffdb723e */ /* 0x000fe400048070ff */
[----:B------:R-:W-:Y:S01]  /*c5b0*/  F2FP.SATFINITE.E4M3.F32.PACK_AB_MERGE_C R217, RZ, R217, RZ ;  /* 0x000000d9ffd9723e */ /* 0x000fe200048070ff */
[----:B------:R0:W-:Y:S01]  /*c5c0*/  @!P5 STG.E.U8 desc[UR14][R26.64+0x8], R35 ;  /* 0x000008231a00d986 */ /* 0x0001e2000c10110e */
[----:B------:R-:W-:Y:S01]  /*c5d0*/  ISETP.LT.OR P5, PT, R41, 0x11, !P2 ;  /* 0x000000112900780c */ /* 0x000fe200057a1670 */
[----:B------:R-:W-:-:S02]  /*c5e0*/  FMUL R218, R218, UR20 ;  /* 0x00000014dada7c20 */ /* 0x000fc40008400000 */
[----:B------:R-:W3:Y:S04]  /*c5f0*/  LDL.LU R227, [R1+0x4] ;  /* 0x0000040001e37983 */ /* 0x000ee80000300800 */
[----:B------:R-:W4:Y:S04]  /*c600*/  LDL.LU R225, [R1] ;  /* 0x0000000001e17983 */ /* 0x000f280000300800 */
[----:B------:R1:W-:Y:S01]  /*c610*/  @!P0 STG.E.U8 desc[UR14][R24.64+0x10], R33 ;  /* 0x0000102118008986 */ /* 0x0003e2000c10110e */
[----:B------:R-:W-:-:S03]  /*c620*/  ISETP.LT.OR P0, PT, R41, 0x19, !P3 ;  /* 0x000000192900780c */ /* 0x000fc60005f01670 */
[----:B------:R-:W-:Y:S01]  /*c630*/  @!P1 STG.E.U8 desc[UR14][R24.64+0x11], R219 ;  /* 0x000011db18009986 */ /* 0x000fe2000c10110e */
[----:B------:R-:W-:-:S03]  /*c640*/  ISETP.LT.OR P1, PT, R41, 0x1a, !P3 ;  /* 0x0000001a2900780c */ /* 0x000fc60005f21670 */
[----:B------:R-:W-:Y:S01]  /*c650*/  @!P6 STG.E.U8 desc[UR14][R26.64+0x11], R217 ;  /* 0x000011d91a00e986 */ /* 0x000fe2000c10110e */
[----:B------:R-:W-:Y:S01]  /*c660*/  ISETP.LT.OR P6, PT, R41, 0x1a, !P2 ;  /* 0x0000001a2900780c */ /* 0x000fe200057c1670 */
[----:B------:R-:W-:Y:S01]  /*c670*/  FMUL R216, R216, UR20 ;  /* 0x00000014d8d87c20 */ /* 0x000fe20008400000 */
[----:B0-----:R-:W-:Y:S01]  /*c680*/  F2FP.SATFINITE.E4M3.F32.PACK_AB_MERGE_C R35, RZ, R218, RZ ;  /* 0x000000daff23723e */ /* 0x001fe200048070ff */
[----:B------:R-:W-:Y:S01]  /*c690*/  FMUL R215, R215, UR20 ;  /* 0x00000014d7d77c20 */ /* 0x000fe20008400000 */
[----:B------:R-:W-:Y:S01]  /*c6a0*/  FMUL R213, R213, UR20 ;  /* 0x00000014d5d57c20 */ /* 0x000fe20008400000 */
[----:B------:R-:W-:Y:S01]  /*c6b0*/  FMUL R214, R214, UR20 ;  /* 0x00000014d6d67c20 */ /* 0x000fe20008400000 */
[----:B-1----:R-:W-:Y:S01]  /*c6c0*/  F2FP.SATFINITE.E4M3.F32.PACK_AB_MERGE_C R33, RZ, R216, RZ ;  /* 0x000000d8ff21723e */ /* 0x002fe200048070ff */
[----:B------:R0:W-:Y:S01]  /*c6d0*/  @!P5 STG.E.U8 desc[UR14][R26.64+0x10], R35 ;  /* 0x000010231a00d986 */ /* 0x0001e2000c10110e */
[----:B------:R-:W-:Y:S02]  /*c6e0*/  F2FP.SATFINITE.E4M3.F32.PACK_AB_MERGE_C R215, RZ, R215, RZ ;  /* 0x000000d7ffd7723e */ /* 0x000fe400048070ff */
        /* <DEDUP_REMOVED lines=12> */
[----:B-1----:R-:W-:Y:S01]  /*c7b0*/  F2FP.SATFINITE.E4M3.F32.PACK_AB_MERGE_C R33, RZ, R212, RZ ;  /* 0x000000d4ff21723e */ /* 0x002fe200048070ff */
[----:B------:R-:W-:Y:S01]  /*c7c0*/  FMUL R210, R210, UR20 ;  /* 0x00000014d2d27c20 */ /* 0x000fe20008400000 */
[----:B------:R-:W-:Y:S01]  /*c7d0*/  F2FP.SATFINITE.E4M3.F32.PACK_AB_MERGE_C R211, RZ, R211, RZ ;  /* 0x000000d3ffd3723e */ /* 0x000fe200048070ff */
[----:B------:R0:W-:Y:S01]  /*c7e0*/  @!P5 STG.E.U8 desc[UR14][R26.64+0x18], R35 ;  /* 0x000018231a00d986 */ /* 0x0001e2000c10110e */
[C---:B------:R-:W-:Y:S02]  /*c7f0*/  ISETP.LT.OR P5, PT, R41.reuse, 0x21, !P2 ;  /* 0x000000212900780c */ /* 0x040fe400057a1670 */
        /* <DEDUP_REMOVED lines=111> */
[----:B------:R-:W-:Y:S01]  /*cef0*/  ISETP.LT.OR P5, PT, R41, 0x59, !P2 ;  /* 0x000000592900780c */ /* 0x000fe200057a1670 */
[----:B------:R-:W-:Y:S01]  /*cf00*/  FMUL R179, R179, UR20 ;  /* 0x00000014b3b37c20 */ /* 0x000fe20008400000 */
[----:B------:R-:W-:Y:S01]  /*cf10*/  F2FP.SATFINITE.E4M3.F32.PACK_AB_MERGE_C R181, RZ, R181, RZ ;  /* 0x000000b5ffb5723e */ /* 0x000fe200048070ff */
[----:B------:R1:W-:Y:S04]  /*cf20*/  @!P0 STG.E.U8 desc[UR14][R24.64+0x58], R33 ;  /* 0x0000582118008986 */ /* 0x0003e8000c10110e */
[----:B------:R-:W-:Y:S04]  /*cf30*/  @!P1 STG.E.U8 desc[UR14][R24.64+0x59], R183 ;  /* 0x000059b718009986 */ /* 0x000fe8000c10110e */
[----:B------:R-:W-:Y:S01]  /*cf40*/  @!P6 STG.E.U8 desc[UR14][R26.64+0x59], R181 ;  /* 0x000059b51a00e986 */ /* 0x000fe2000c10110e */
[----:B------:R-:W-:-:S02]  /*cf50*/  ISETP.LT.OR P6, PT, R41, 0x62, !P3 ;  /* 0x000000622900780c */ /* 0x000fc40005fc1670 */
[----:B0-----:R-:W-:Y:S01]  /*cf60*/  F2FP.SATFINITE.E4M3.F32.PACK_AB_MERGE_C R35, RZ, R182, RZ ;  /* 0x000000b6ff23723e */ /* 0x001fe200048070ff */
[----:B------:R-:W-:Y:S01]  /*cf70*/  FMUL R180, R180, UR20 ;  /* 0x00000014b4b47c20 */ /* 0x000fe20008400000 */
[----:B------:R-:W-:Y:S01]  /*cf80*/  F2FP.SATFINITE.E4M3.F32.PACK_AB_MERGE_C R179, RZ, R179, RZ ;  /* 0x000000b3ffb3723e */ /* 0x000fe200048070ff */
[----:B------:R-:W-:Y:S01]  /*cf90*/  FMUL R178, R178, UR20 ;  /* 0x00000014b2b27c20 */ /* 0x000fe20008400000 */
[----:B------:R-:W-:Y:S01]  /*cfa0*/  FMUL R177, R177, UR20 ;  /* 0x00000014b1b17c20 */ /* 0x000fe20008400000 */
[----:B------:R0:W-:Y:S01]  /*cfb0*/  @!P5 STG.E.U8 desc[UR14][R26.64+0x58], R35 ;  /* 0x000058231a00d986 */ /* 0x0001e2000c10110e */
[C---:B------:R-:W-:Y:S02]  /*cfc0*/  ISETP.LT.OR P5, PT, R41.reuse, 0x61, !P3 ;  /* 0x000000612900780c */ /* 0x040fe40005fa1670 */
[C---:B------:R-:W-:Y:S01]  /*cfd0*/  ISETP.LT.OR P0, PT, R41.reuse, 0x61, !P2 ;  /* 0x000000612900780c */ /* 0x040fe20005701670 */
[----:B------:R-:W-:Y:S01]  /*cfe0*/  FMUL R176, R176, UR20 ;  /* 0x00000014b0b07c20 */ /* 0x000fe20008400000 */
[C---:B------:R-:W-:Y:S01]  /*cff0*/  ISETP.LT.OR P1, PT, R41.reuse, 0x62, !P2 ;  /* 0x000000622900780c */ /* 0x040fe20005721670 */
[----:B------:R-:W-:Y:S01]  /*d000*/  @!P6 STG.E.U8 desc[UR14][R24.64+0x61], R179 ;  /* 0x000061b31800e986 */ /* 0x000fe2000c10110e */
[----:B------:R-:W-:-:S02]  /*d010*/  ISETP.LT.OR P6, PT, R41, 0x69, !P3 ;  /* 0x000000692900780c */ /* 0x000fc40005fc1670 */
[----:B-1----:R-:W-:Y:S01]  /*d020*/  F2FP.SATFINITE.E4M3.F32.PACK_AB_MERGE_C R33, RZ, R180, RZ ;  /* 0x000000b4ff21723e */ /* 0x002fe200048070ff */
[----:B------:R-:W-:Y:S01]  /*d030*/  FMUL R175, R175, UR20 ;  /* 0x00000014afaf7c20 */ /* 0x000fe20008400000 */
[----:B------:R-:W-:Y:S01]  /*d040*/  F2FP.SATFINITE.E4M3.F32.PACK_AB_MERGE_C R177, RZ, R177, RZ ;  /* 0x000000b1ffb1723e */ /* 0x000fe200048070ff */
[----:B------:R-:W-:Y:S01]  /*d050*/  FMUL R174, R174, UR20 ;  /* 0x00000014aeae7c20 */ /* 0x000fe20008400000 */
[----:B0-----:R-:W-:Y:S01]  /*d060*/  F2FP.SATFINITE.E4M3.F32.PACK_AB_MERGE_C R35, RZ, R178, RZ ;  /* 0x000000b2ff23723e */ /* 0x001fe200048070ff */
[----:B------:R0:W-:Y:S01]  /*d070*/  @!P5 STG.E.U8 desc[UR14][R24.64+0x60], R33 ;  /* 0x000060211800d986 */ /* 0x0001e2000c10110e */
[----:B------:R-:W-:-:S03]  /*d080*/  F2FP.SATFINITE.E4M3.F32.PACK_AB_MERGE_C R37, RZ, R176, RZ ;  /* 0x000000b0ff25723e */ /* 0x000fc600048070ff */
[----:B------:R1:W-:Y:S01]  /*d090*/  @!P0 STG.E.U8 desc[UR14][R26.64+0x60], R35 ;  /* 0x000060231a008986 */ /* 0x0003e2000c10110e */
[----:B------:R-:W-:-:S03]  /*d0a0*/  ISETP.LT.OR P0, PT, R41, 0x6a, !P3 ;  /* 0x0000006a2900780c */ /* 0x000fc60005f01670 */
[----:B------:R-:W-:Y:S01]  /*d0b0*/  @!P1 STG.E.U8 desc[UR14][R26.64+0x61], R177 ;  /* 0x000061b11a009986 */ /* 0x000fe2000c10110e */
[C---:B------:R-:W-:Y:S02]  /*d0c0*/  ISETP.LT.OR P1, PT, R41.reuse, 0x69, !P2 ;  /* 0x000000692900780c */ /* 0x040fe40005721670 */
[C---:B------:R-:W-:Y:S01]  /*d0d0*/  ISETP.LT.OR P5, PT, R41.reuse, 0x6a, !P2 ;  /* 0x0000006a2900780c */ /* 0x040fe200057a1670 */
[----:B------:R-:W-:Y:S01]  /*d0e0*/  @!P6 STG.E.U8 desc[UR14][R24.64+0x68], R37 ;  /* 0x000068251800e986 */ /* 0x000fe2000c10110e */
[----:B------:R-:W-:Y:S01]  /*d0f0*/  ISETP.LT.OR P6, PT, R41, 0x71, !P3 ;  /* 0x000000712900780c */ /* 0x000fe20005fc1670 */
[----:B------:R-:W-:Y:S01]  /*d100*/  FMUL R173, R173, UR20 ;  /* 0x00000014adad7c20 */ /* 0x000fe20008400000 */
[----:B------:R-:W-:Y:S01]  /*d110*/  F2FP.SATFINITE.E4M3.F32.PACK_AB_MERGE_C R175, RZ, R175, RZ ;  /* 0x000000afffaf723e */ /* 0x000fe200048070ff */
[----:B------:R-:W-:Y:S01]  /*d120*/  FMUL R172, R172, UR20 ;  /* 0x00000014acac7c20 */ /* 0x000fe20008400000 */
[----:B0-----:R-:W-:Y:S01]  /*d130*/  F2FP.SATFINITE.E4M3.F32.PACK_AB_MERGE_C R33, RZ, R174, RZ ;  /* 0x000000aeff21723e */ /* 0x001fe200048070ff */
[----:B------:R-:W-:Y:S01]  /*d140*/  FMUL R171, R171, UR20 ;  /* 0x00000014abab7c20 */ /* 0x000fe20008400000 */
[----:B------:R-:W-:Y:S01]  /*d150*/  F2FP.SATFINITE.E4M3.F32.PACK_AB_MERGE_C R173, RZ, R173, RZ ;  /* 0x000000adffad723e */ /* 0x000fe200048070ff */
[----:B------:R-:W-:Y:S01]  /*d160*/  @!P0 STG.E.U8 desc[UR14][R24.64+0x69], R175 ;  /* 0x000069af18008986 */ /* 0x000fe2000c10110e */
[----:B-1----:R-:W-:-:S02]  /*d170*/  F2FP.SATFINITE.E4M3.F32.PACK_AB_MERGE_C R35, RZ, R172, RZ ;  /* 0x000000acff23723e */ /* 0x002fc400048070ff */
[C---:B------:R-:W-:Y:S01]  /*d180*/  ISETP.LT.OR P0, PT, R41.reuse, 0x72, !P3 ;  /* 0x000000722900780c */ /* 0x040fe20005f01670 */
[----:B------:R0:W-:Y:S01]  /*d190*/  @!P1 STG.E.U8 desc[UR14][R26.64+0x68], R33 ;  /* 0x000068211a009986 */ /* 0x0001e2000c10110e */
[C---:B------:R-:W-:Y:S01]  /*d1a0*/  ISETP.LT.OR P1, PT, R41.reuse, 0x71, !P2 ;  /* 0x000000712900780c */ /* 0x040fe20005721670 */
[----:B------:R-:W-:Y:S02]  /*d1b0*/  FMUL R170, R170, UR20 ;  /* 0x00000014aaaa7c20 */ /* 0x000fe40008400000 */
[----:B------:R-:W-:Y:S01]  /*d1c0*/  @!P5 STG.E.U8 desc[UR14][R26.64+0x69], R173 ;  /* 0x000069ad1a00d986 */ /* 0x000fe2000c10110e */
[----:B------:R-:W-:Y:S01]  /*d1d0*/  ISETP.LT.OR P5, PT, R41, 0x72, !P2 ;  /* 0x000000722900780c */ /* 0x000fe200057a1670 */
[----:B------:R-:W-:Y:S02]  /*d1e0*/  FMUL R169, R169, UR20 ;  /* 0x00000014a9a97c20 */ /* 0x000fe40008400000 */
[----:B------:R1:W-:Y:S01]  /*d1f0*/  @!P6 STG.E.U8 desc[UR14][R24.64+0x70], R35 ;  /* 0x000070231800e986 */ /* 0x0003e2000c10110e */
[----:B------:R-:W-:-:S02]  /*d200*/  ISETP.LT.OR P6, PT, R41, 0x79, !P3 ;  /* 0x000000792900780c */ /* 0x000fc40005fc1670 */
        /* <DEDUP_REMOVED lines=8> */
[----:B------:R-:W-:Y:S02]  /*d290*/  F2FP.SATFINITE.E4M3.F32.PACK_AB_MERGE_C R167, RZ, R167, RZ ;  /* 0x000000a7ffa7723e */ /* 0x000fe400048070ff */
[----:B-1----:R-:W-:Y:S01]  /*d2a0*/  F2FP.SATFINITE.E4M3.F32.PACK_AB_MERGE_C R35, RZ, R168, RZ ;  /* 0x000000a8ff23723e */ /* 0x002fe200048070ff */
[----:B------:R-:W-:Y:S01]  /*d2b0*/  @!P1 STG.E.U8 desc[UR14][R26.64+0x70], R33 ;  /* 0x000070211a009986 */ /* 0x000fe2000c10110e */
[----:B------:R-:W-:-:S03]  /*d2c0*/  ISETP.GE.AND P1, PT, R42, 0x81, PT ;  /* 0x000000812a00780c */ /* 0x000fc60003f26270 */
[----:B------:R-:W-:Y:S01]  /*d2d0*/  @!P5 STG.E.U8 desc[UR14][R26.64+0x71], R169 ;  /* 0x000071a91a00d986 */ /* 0x000fe2000c10110e */
[C---:B------:R-:W-:Y:S02]  /*d2e0*/  ISETP.LT.OR P5, PT, R41.reuse, 0x79, !P2 ;  /* 0x000000792900780c */ /* 0x040fe400057a1670 */
[C---:B------:R-:W-:Y:S01]  /*d2f0*/  ISETP.LT.OR P2, PT, R41.reuse, 0x7a, !P2 ;  /* 0x0000007a2900780c */ /* 0x040fe20005741670 */
[----:B------:R-:W-:Y:S01]  /*d300*/  @!P6 STG.E.U8 desc[UR14][R24.64+0x78], R35 ;  /* 0x000078231800e986 */ /* 0x000fe2000c10110e */
[----:B------:R-:W-:Y:S01]  /*d310*/  ISETP.LT.OR P6, PT, R41, 0x1, !P1 ;  /* 0x000000012900780c */ /* 0x000fe20004fc1670 */
[----:B------:R-:W-:Y:S02]  /*d320*/  FMUL R165, R165, UR20 ;  /* 0x00000014a5a57c20 */ /* 0x000fe40008400000 */
[----:B------:R0:W-:Y:S01]  /*d330*/  @!P3 STG.E.U8 desc[UR14][R24.64+0x79], R167 ;  /* 0x000079a71800b986 */ /* 0x0001e2000c10110e */
[----:B------:R-:W-:Y:S01]  /*d340*/  ISETP.LT.OR P3, PT, R41, 0x2, !P1 ;  /* 0x000000022900780c */ /* 0x000fe20004f61670 */
[----:B------:R-:W-:Y:S01]  /*d350*/  FMUL R164, R164, UR20 ;  /* 0x00000014a4a47c20 */ /* 0x000fe20008400000 */
[----:B------:R-:W-:Y:S01]  /*d360*/  FMUL R163, R163, UR20 ;  /* 0x00000014a3a37c20 */ /* 0x000fe20008400000 */
[----:B------:R-:W-:Y:S01]  /*d370*/  F2FP.SATFINITE.E4M3.F32.PACK_AB_MERGE_C R37, RZ, R166, RZ ;  /* 0x000000a6ff25723e */ /* 0x000fe200048070ff */
[----:B------:R-:W-:Y:S01]  /*d380*/  FMUL R162, R162, UR20 ;  /* 0x00000014a2a27c20 */ /* 0x000fe20008400000 */
[----:B------:R-:W-:Y:S01]  /*d390*/  F2FP.SATFINITE.E4M3.F32.PACK_AB_MERGE_C R165, RZ, R165, RZ ;  /* 0x000000a5ffa5723e */ /* 0x000fe200048070ff */
[----:B------:R-:W-:Y:S01]  /*d3a0*/  FMUL R161, R161, UR20 ;  /* 0x00000014a1a17c20 */ /* 0x000fe20008400000 */
[----:B------:R-:W-:Y:S01]  /*d3b0*/  F2FP.SATFINITE.E4M3.F32.PACK_AB_MERGE_C R163, RZ, R163, RZ ;  /* 0x000000a3ffa3723e */ /* 0x000fe200048070ff */
[----:B------:R-:W-:Y:S01]  /*d3c0*/  FMUL R160, R160, UR20 ;  /* 0x00000014a0a07c20 */ /* 0x000fe20008400000 */
[----:B------:R-:W-:Y:S01]  /*d3d0*/  ISETP.GE.AND P0, PT, R42, 0x89, PT ;  /* 0x000000892a00780c */ /* 0x000fe20003f06270 */
[----:B------:R-:W-:Y:S01]  /*d3e0*/  FMUL R159, R159, UR20 ;  /* 0x000000149f9f7c20 */ /* 0x000fe20008400000 */
[----:B0-----:R-:W-:Y:S01]  /*d3f0*/  F2FP.SATFINITE.E4M3.F32.PACK_AB_MERGE_C R25, RZ, R164, RZ ;  /* 0x000000a4ff19723e */ /* 0x001fe200048070ff */
[----:B------:R-:W-:Y:S01]  /*d400*/  @!P5 STG.E.U8 desc[UR14][R26.64+0x78], R37 ;  /* 0x000078251a00d986 */ /* 0x000fe2000c10110e */
[----:B------:R-:W-:-:S03]  /*d410*/  ISETP.LT.OR P5, PT, R41, 0x1, !P0 ;  /* 0x000000012900780c */ /* 0x000fc600047a1670 */
[----:B------:R-:W-:Y:S04]  /*d420*/  @!P2 STG.E.U8 desc[UR14][R26.64+0x79], R165 ;  /* 0x000079a51a00a986 */ /* 0x000fe8000c10110e */
[----:B------:R0:W-:Y:S01]  /*d430*/  @!P6 STG.E.U8 desc[UR14][R28.64], R25 ;  /* 0x000000191c00e986 */ /* 0x0001e2000c10110e */
[----:B------:R-:W-:-:S03]  /*d440*/  ISETP.LT.OR P6, PT, R41, 0x2, !P0 ;  /* 0x000000022900780c */ /* 0x000fc600047c1670 */
[----:B------:R-:W-:Y:S01]  /*d450*/  @!P3 STG.E.U8 desc[UR14][R28.64+0x1], R163 ;  /* 0x000001a31c00b986 */ /* 0x000fe2000c10110e */
[C---:B------:R-:W-:Y:S02]  /*d460*/  ISETP.LT.OR P3, PT, R41.reuse, 0x9, !P1 ;  /* 0x000000092900780c */ /* 0x040fe40004f61670 */
[----:B------:R-:W-:Y:S01]  /*d470*/  ISETP.LT.OR P2, PT, R41, 0xa, !P1 ;  /* 0x0000000a2900780c */ /* 0x000fe20004f41670 */
[----:B------:R-:W-:Y:S01]  /*d480*/  FMUL R158, R158, UR20 ;  /* 0x000000149e9e7c20 */ /* 0x000fe20008400000 */
[----:B------:R-:W-:Y:S01]  /*d490*/  F2FP.SATFINITE.E4M3.F32.PACK_AB_MERGE_C R33, RZ, R162, RZ ;  /* 0x000000a2ff21723e */ /* 0x000fe200048070ff */
[----:B------:R-:W-:Y:S01]  /*d4a0*/  FMUL R157, R157, UR20 ;  /* 0x000000149d9d7c20 */ /* 0x000fe20008400000 */
[----:B------:R-:W-:Y:S01]  /*d4b0*/  F2FP.SATFINITE.E4M3.F32.PACK_AB_MERGE_C R161, RZ, R161, RZ ;  /* 0x000000a1ffa1723e */ /* 0x000fe200048070ff */
[----:B------:R-:W-:Y:S01]  /*d4c0*/  FMUL R156, R156, UR20 ;  /* 0x000000149c9c7c20 */ /* 0x000fe20008400000 */
[----:B0-----:R-:W-:Y:S01]  /*d4d0*/  F2FP.SATFINITE.E4M3.F32.PACK_AB_MERGE_C R25, RZ, R160, RZ ;  /* 0x000000a0ff19723e */ /* 0x001fe200048070ff */
[----:B------:R-:W-:Y:S01]  /*d4e0*/  @!P5 STG.E.U8 desc[UR14][R30.64], R33 ;  /* 0x000000211e00d986 */ /* 0x000fe2000c10110e */
[----:B------:R-:W-:-:S02]  /*d4f0*/  F2FP.SATFINITE.E4M3.F32.PACK_AB_MERGE_C R159, RZ, R159, RZ ;  /* 0x0000009fff9f723e */ /* 0x000fc400048070ff */
[C---:B------:R-:W-:Y:S01]  /*d500*/  ISETP.LT.OR P5, PT, R41.reuse, 0x9, !P0 ;  /* 0x000000092900780c */ /* 0x040fe200047a1670 */
[----:B------:R-:W-:Y:S01]  /*d510*/  @!P6 STG.E.U8 desc[UR14][R30.64+0x1], R161 ;  /* 0x000001a11e00e986 */ /* 0x000fe2000c10110e */
[----:B------:R-:W-:-:S03]  /*d520*/  ISETP.LT.OR P6, PT, R41, 0xa, !P0 ;  /* 0x0000000a2900780c */ /* 0x000fc600047c1670 */
[----:B------:R0:W-:Y:S01]  /*d530*/  @!P3 STG.E.U8 desc[UR14][R28.64+0x8], R25 ;  /* 0x000008191c00b986 */ /* 0x0001e2000c10110e */
[----:B------:R-:W-:-:S03]  /*d540*/  ISETP.LT.OR P3, PT, R41, 0x11, !P1 ;  /* 0x000000112900780c */ /* 0x000fc60004f61670 */
[----:B------:R-:W-:Y:S01]  /*d550*/  @!P2 STG.E.U8 desc[UR14][R28.64+0x9], R159 ;  /* 0x0000099f1c00a986 */ /* 0x000fe2000c10110e */
[----:B------:R-:W-:Y:S01]  /*d560*/  ISETP.LT.OR P2, PT, R41, 0x12, !P1 ;  /* 0x000000122900780c */ /* 0x000fe20004f41670 */
[----:B------:R-:W-:Y:S01]  /*d570*/  FMUL R155, R155, UR20 ;  /* 0x000000149b9b7c20 */ /* 0x000fe20008400000 */
[----:B------:R-:W-:Y:S01]  /*d580*/  F2FP.SATFINITE.E4M3.F32.PACK_AB_MERGE_C R27, RZ, R158, RZ ;  /* 0x0000009eff1b723e */ /* 0x000fe200048070ff */
[----:B------:R-:W-:Y:S01]  /*d590*/  FMUL R154, R154, UR20 ;  /* 0x000000149a9a7c20 */ /* 0x000fe20008400000 */
[----:B------:R-:W-:Y:S01]  /*d5a0*/  F2FP.SATFINITE.E4M3.F32.PACK_AB_MERGE_C R157, RZ, R157, RZ ;  /* 0x0000009dff9d723e */ /* 0x000fe200048070ff */
[----:B------:R-:W-:Y:S01]  /*d5b0*/  FMUL R153, R153, UR20 ;  /* 0x0000001499997c20 */ /* 0x000fe20008400000 */
        /* <DEDUP_REMOVED lines=25> */
[----:B------:R1:W-:Y:S01]  /*d750*/  @!P2 STG.E.U8 desc[UR14][R28.64+0x19], R23 ;  /* 0x000019171c00a986 */ /* 0x0003e2000c10110e */
        /* <DEDUP_REMOVED lines=11> */
[----:B------:R0:W-:Y:S01]  /*d810*/  @!P6 STG.E.U8 desc[UR14][R30.64+0x19], R21 ;  /* 0x000019151e00e986 */ /* 0x0001e2000c10110e */
[----:B------:R-:W-:-:S03]  /*d820*/  ISETP.LT.OR P6, PT, R41, 0x22, !P0 ;  /* 0x000000222900780c */ /* 0x000fc600047c1670 */
[----:B------:R-:W-:Y:S01]  /*d830*/  @!P3 STG.E.U8 desc[UR14][R28.64+0x20], R25 ;  /* 0x000020191c00b986 */ /* 0x000fe2000c10110e */
[----:B------:R-:W-:-:S03]  /*d840*/  ISETP.LT.OR P3, PT, R41, 0x29, !P1 ;  /* 0x000000292900780c */ /* 0x000fc60004f61670 */
[----:B------:R2:W-:Y:S01]  /*d850*/  @!P2 STG.E.U8 desc[UR14][R28.64+0x21], R19 ;  /* 0x000021131c00a986 */ /* 0x0005e2000c10110e */
[----:B------:R-:W-:Y:S01]  /*d860*/  ISETP.LT.OR P2, PT, R41, 0x2a, !P1 ;  /* 0x0000002a2900780c */ /* 0x000fe20004f41670 */
[----:B------:R-:W-:Y:S01]  /*d870*/  FMUL R15, R15, UR20 ;  /* 0x000000140f0f7c20 */ /* 0x000fe20008400000 */
[----:B-1----:R-:W-:Y:S01]  /*d880*/  F2FP.SATFINITE.E4M3.F32.PACK_AB_MERGE_C R23, RZ, R18, RZ ;  /* 0x00000012ff17723e */ /* 0x002fe200048070ff */
[----:B------:R-:W-:Y:S01]  /*d890*/  FMUL R14, R14, UR20 ;  /* 0x000000140e0e7c20 */ /* 0x000fe20008400000 */
[----:B------:R-:W-:Y:S01]  /*d8a0*/  F2FP.SATFINITE.E4M3.F32.PACK_AB_MERGE_C R17, RZ, R17, RZ ;  /* 0x00000011ff11723e */ /* 0x000fe200048070ff */
[----:B------:R-:W-:Y:S01]  /*d8b0*/  FMUL R13, R13, UR20 ;  /* 0x000000140d0d7c20 */ /* 0x000fe20008400000 */
[----:B0-----:R-:W-:Y:S01]  /*d8c0*/  F2FP.SATFINITE.E4M3.F32.PACK_AB_MERGE_C R21, RZ, R16, RZ ;  /* 0x00000010ff15723e */ /* 0x001fe200048070ff */
[----:B------:R-:W-:Y:S01]  /*d8d0*/  @!P5 STG.E.U8 desc[UR14][R30.64+0x20], R23 ;  /* 0x000020171e00d986 */ /* 0x000fe2000c10110e */
[----:B------:R-:W-:Y:S02]  /*d8e0*/  F2FP.SATFINITE.E4M3.F32.PACK_AB_MERGE_C R15, RZ, R15, RZ ;  /* 0x0000000fff0f723e */ /* 0x000fe400048070ff */
[C---:B------:R-:W-:Y:S01]  /*d8f0*/  ISETP.LT.OR P5, PT, R41.reuse, 0x29, !P0 ;  /* 0x000000292900780c */ /* 0x040fe200047a1670 */
[----:B------:R-:W-:Y:S01]  /*d900*/  @!P6 STG.E.U8 desc[UR14][R30.64+0x21], R17 ;  /* 0x000021111e00e986 */ /* 0x000fe2000c10110e */
[----:B------:R-:W-:-:S03]  /*d910*/  ISETP.LT.OR P6, PT, R41, 0x2a, !P0 ;  /* 0x0000002a2900780c */ /* 0x000fc600047c1670 */
[----:B------:R-:W-:Y:S01]  /*d920*/  @!P3 STG.E.U8 desc[UR14][R28.64+0x28], R21 ;  /* 0x000028151c00b986 */ /* 0x000fe2000c10110e */
[C---:B------:R-:W-:Y:S01]  /*d930*/  ISETP.LT.OR P3, PT, R41.reuse, 0x31, !P1 ;  /* 0x000000312900780c */ /* 0x040fe20004f61670 */
[----:B------:R-:W-:Y:S02]  /*d940*/  FMUL R12, R12, UR20 ;  /* 0x000000140c0c7c20 */ /* 0x000fe40008400000 */
[----:B------:R0:W-:Y:S01]  /*d950*/  @!P2 STG.E.U8 desc[UR14][R28.64+0x29], R15 ;  /* 0x0000290f1c00a986 */ /* 0x0001e2000c10110e */
[----:B------:R-:W-:Y:S01]  /*d960*/  ISETP.LT.OR P2, PT, R41, 0x32, !P1 ;  /* 0x000000322900780c */ /* 0x000fe20004f41670 */
[----:B------:R-:W-:Y:S01]  /*d970*/  FMUL R11, R11, UR20 ;  /* 0x000000140b0b7c20 */ /* 0x000fe20008400000 */
[----:B--2---:R-:W-:Y:S01]  /*d980*/  F2FP.SATFINITE.E4M3.F32.PACK_AB_MERGE_C R19, RZ, R14, RZ ;  /* 0x0000000eff13723e */ /* 0x004fe200048070ff */
[----:B------:R-:W2:Y:S01]  /*d990*/  LDL.LU R222, [R1+0x18] ;  /* 0x0000180001de7983 */ /* 0x000ea20000300800 */
[----:B------:R-:W-:Y:S02]  /*d9a0*/  F2FP.SATFINITE.E4M3.F32.PACK_AB_MERGE_C R13, RZ, R13, RZ ;  /* 0x0000000dff0d723e */ /* 0x000fe400048070ff */
[----:B------:R-:W-:Y:S01]  /*d9b0*/  F2FP.SATFINITE.E4M3.F32.PACK_AB_MERGE_C R11, RZ, R11, RZ ;  /* 0x0000000bff0b723e */ /* 0x000fe200048070ff */
[----:B------:R-:W-:Y:S01]  /*d9c0*/  @!P5 STG.E.U8 desc[UR14][R30.64+0x28], R19 ;  /* 0x000028131e00d986 */ /* 0x000fe2000c10110e */
[----:B0-----:R-:W-:-:S03]  /*d9d0*/  F2FP.SATFINITE.E4M3.F32.PACK_AB_MERGE_C R15, RZ, R12, RZ ;  /* 0x0000000cff0f723e */ /* 0x001fc600048070ff */
[----:B------:R0:W-:Y:S01]  /*d9e0*/  @!P6 STG.E.U8 desc[UR14][R30.64+0x29], R13 ;  /* 0x0000290d1e00e986 */ /* 0x0001e2000c10110e */
[C---:B------:R-:W-:Y:S02]  /*d9f0*/  ISETP.LT.OR P5, PT, R41.reuse, 0x31, !P0 ;  /* 0x000000312900780c */ /* 0x040fe400047a1670 */
[C---:B------:R-:W-:Y:S01]  /*da00*/  ISETP.LT.OR P6, PT, R41.reuse, 0x32, !P0 ;  /* 0x000000322900780c */ /* 0x040fe200047c1670 */
[----:B------:R-:W-:Y:S01]  /*da10*/  @!P3 STG.E.U8 desc[UR14][R28.64+0x30], R15 ;  /* 0x0000300f1c00b986 */ /* 0x000fe2000c10110e */
[----:B------:R-:W-:Y:S01]  /*da20*/  ISETP.LT.OR P3, PT, R41, 0x39, !P1 ;  /* 0x000000392900780c */ /* 0x000fe20004f61670 */
[----:B------:R-:W-:Y:S01]  /*da30*/  FMUL R10, R10, UR20 ;  /* 0x000000140a0a7c20 */ /* 0x000fe20008400000 */
[----:B------:R-:W-:Y:S01]  /*da40*/  FMUL R9, R9, UR20 ;  /* 0x0000001409097c20 */ /* 0x000fe20008400000 */
[----:B------:R-:W2:Y:S01]  /*da50*/  LDL.LU R223, [R1+0x14] ;  /* 0x0000140001df7983 */ /* 0x000ea20000300800 */
[----:B------:R-:W-:-:S03]  /*da60*/  FMUL R8, R8, UR20 ;  /* 0x0000001408087c20 */ /* 0x000fc60008400000 */
[----:B------:R-:W2:Y:S01]  /*da70*/  LDL.LU R221, [R1+0x10] ;  /* 0x0000100001dd7983 */ /* 0x000ea20000300800 */
[----:B------:R-:W-:-:S03]  /*da80*/  F2FP.SATFINITE.E4M3.F32.PACK_AB_MERGE_C R17, RZ, R10, RZ ;  /* 0x0000000aff11723e */ /* 0x000fc600048070ff */
[----:B------:R-:W2:Y:S01]  /*da90*/  LDL.LU R220, [R1+0xc] ;  /* 0x00000c0001dc7983 */ /* 0x000ea20000300800 */
[----:B------:R-:W-:Y:S01]  /*daa0*/  F2FP.SATFINITE.E4M3.F32.PACK_AB_MERGE_C R9, RZ, R9, RZ ;  /* 0x00000009ff09723e */ /* 0x000fe200048070ff */
[----:B------:R-:W-:Y:S01]  /*dab0*/  FMUL R7, R7, UR20 ;  /* 0x0000001407077c20 */ /* 0x000fe20008400000 */
[----:B0-----:R-:W-:Y:S01]  /*dac0*/  F2FP.SATFINITE.E4M3.F32.PACK_AB_MERGE_C R13, RZ, R8, RZ ;  /* 0x00000008ff0d723e */ /* 0x001fe200048070ff */
[----:B------:R0:W-:Y:S01]  /*dad0*/  @!P2 STG.E.U8 desc[UR14][R28.64+0x31], R11 ;  /* 0x0000310b1c00a986 */ /* 0x0001e2000c10110e */
[----:B------:R-:W-:Y:S01]  /*dae0*/  ISETP.LT.OR P2, PT, R41, 0x3a, !P1 ;  /* 0x0000003a2900780c */ /* 0x000fe20004f41670 */
[----:B-----5:R-:W-:Y:S01]  /*daf0*/  FMUL R2, R2, UR20 ;  /* 0x0000001402027c20 */ /* 0x020fe20008400000 */
[----:B------:R-:W-:Y:S01]  /*db00*/  F2FP.SATFINITE.E4M3.F32.PACK_AB_MERGE_C R7, RZ, R7, RZ ;  /* 0x00000007ff07723e */ /* 0x000fe200048070ff */
[----:B------:R-:W-:Y:S01]  /*db10*/  @!P5 STG.E.U8 desc[UR14][R30.64+0x30], R17 ;  /* 0x000030111e00d986 */ /* 0x000fe2000c10110e */
[----:B------:R-:W-:Y:S01]  /*db20*/  FMUL R3, R3, UR20 ;  /* 0x0000001403037c20 */ /* 0x000fe20008400000 */
[----:B------:R-:W-:Y:S01]  /*db30*/  FMUL R4, R4, UR20 ;  /* 0x0000001404047c20 */ /* 0x000fe20008400000 */
[C---:B------:R-:W-:Y:S01]  /*db40*/  ISETP.LT.OR P5, PT, R41.reuse, 0x39, !P0 ;  /* 0x000000392900780c */ /* 0x040fe200047a1670 */
[----:B------:R1:W-:Y:S01]  /*db50*/  @!P6 STG.E.U8 desc[UR14][R30.64+0x31], R9 ;  /* 0x000031091e00e986 */ /* 0x0003e2000c10110e */
[----:B------:R-:W-:Y:S01]  /*db60*/  ISETP.LT.OR P6, PT, R41, 0x3a, !P0 ;  /* 0x0000003a2900780c */ /* 0x000fe200047c1670 */
[----:B------:R-:W-:Y:S01]  /*db70*/  FMUL R6, R6, UR20 ;  /* 0x0000001406067c20 */ /* 0x000fe20008400000 */
[----:B------:R-:W-:Y:S01]  /*db80*/  FMUL R5, R5, UR20 ;  /* 0x0000001405057c20 */ /* 0x000fe20008400000 */
[----:B------:R3:W-:Y:S01]  /*db90*/  @!P3 STG.E.U8 desc[UR14][R28.64+0x38], R13 ;  /* 0x0000380d1c00b986 */ /* 0x0007e2000c10110e */
[----:B------:R-:W-:Y:S01]  /*dba0*/  ISETP.LT.OR P3, PT, R41, 0x41, !P1 ;  /* 0x000000412900780c */ /* 0x000fe20004f61670 */
[----:B------:R-:W-:Y:S01]  /*dbb0*/  FMUL R0, R0, UR20 ;  /* 0x0000001400007c20 */ /* 0x000fe20008400000 */
[----:B0-----:R-:W-:Y:S01]  /*dbc0*/  F2FP.SATFINITE.E4M3.F32.PACK_AB_MERGE_C R11, RZ, R6, RZ ;  /* 0x00000006ff0b723e */ /* 0x001fe200048070ff */
[----:B------:R-:W2:Y:S01]  /*dbd0*/  LDL.LU R224, [R1+0x1c] ;  /* 0x00001c0001e07983 */ /* 0x000ea20000300800 */
[----:B------:R-:W-:-:S03]  /*dbe0*/  F2FP.SATFINITE.E4M3.F32.PACK_AB_MERGE_C R5, RZ, R5, RZ ;  /* 0x00000005ff05723e */ /* 0x000fc600048070ff */
[----:B------:R0:W-:Y:S01]  /*dbf0*/  @!P2 STG.E.U8 desc[UR14][R28.64+0x39], R7 ;  /* 0x000039071c00a986 */ /* 0x0001e2000c10110e */
[----:B-1----:R-:W-:Y:S01]  /*dc00*/  F2FP.SATFINITE.E4M3.F32.PACK_AB_MERGE_C R9, RZ, R4, RZ ;  /* 0x00000004ff09723e */ /* 0x002fe200048070ff */
[----:B------:R-:W-:Y:S01]  /*dc10*/  FMUL R4, R226, UR20 ;  /* 0x00000014e2047c20 */ /* 0x000fe20008400000 */
[----:B------:R-:W-:Y:S01]  /*dc20*/  ISETP.LT.OR P2, PT, R41, 0x42, !P1 ;  /* 0x000000422900780c */ /* 0x000fe20004f41670 */
[----:B------:R-:W-:Y:S01]  /*dc30*/  @!P5 STG.E.U8 desc[UR14][R30.64+0x38], R11 ;  /* 0x0000380b1e00d986 */ /* 0x000fe2000c10110e */
[----:B---3--:R-:W-:Y:S01]  /*dc40*/  F2FP.SATFINITE.E4M3.F32.PACK_AB_MERGE_C R13, RZ, R2, RZ ;  /* 0x00000002ff0d723e */ /* 0x008fe200048070ff */
[----:B----4-:R-:W-:Y:S01]  /*dc50*/  FMUL R2, R225, UR20 ;  /* 0x00000014e1027c20 */ /* 0x010fe20008400000 */
[----:B------:R-:W-:Y:S01]  /*dc60*/  ISETP.LT.OR P5, PT, R41, 0x41, !P0 ;  /* 0x000000412900780c */ /* 0x000fe200047a1670 */
[----:B------:R-:W3:Y:S01]  /*dc70*/  LDL.LU R225, [R1+0x20] ;  /* 0x0000200001e17983 */ /* 0x000ee20000300800 */
[----:B0-----:R-:W-:Y:S01]  /*dc80*/  F2FP.SATFINITE.E4M3.F32.PACK_AB_MERGE_C R7, RZ, R3, RZ ;  /* 0x00000003ff07723e */ /* 0x001fe200048070ff */
[----:B------:R-:W-:-:S02]  /*dc90*/  FMUL R3, R227, UR20 ;  /* 0x00000014e3037c20 */ /* 0x000fc40008400000 */
[----:B------:R0:W-:Y:S01]  /*dca0*/  @!P6 STG.E.U8 desc[UR14][R30.64+0x39], R5 ;  /* 0x000039051e00e986 */ /* 0x0001e2000c10110e */
[----:B------:R-:W-:-:S03]  /*dcb0*/  ISETP.LT.OR P6, PT, R41, 0x42, !P0 ;  /* 0x000000422900780c */ /* 0x000fc600047c1670 */
[----:B------:R-:W4:Y:S04]  /*dcc0*/  LDL.LU R227, [R1+0x24] ;  /* 0x0000240001e37983 */ /* 0x000f280000300800 */
[----:B------:R-:W4:Y:S04]  /*dcd0*/  LDL.LU R226, [R1+0x28] ;  /* 0x0000280001e27983 */ /* 0x000f280000300800 */
[----:B------:R-:W-:Y:S01]  /*dce0*/  @!P3 STG.E.U8 desc[UR14][R28.64+0x40], R9 ;  /* 0x000040091c00b986 */ /* 0x000fe2000c10110e */
[C---:B------:R-:W-:Y:S02]  /*dcf0*/  ISETP.LT.OR P3, PT, R41.reuse, 0x49, !P1 ;  /* 0x000000492900780c */ /* 0x040fe40004f61670 */
[----:B0-----:R-:W-:Y:S01]  /*dd00*/  F2FP.SATFINITE.E4M3.F32.PACK_AB_MERGE_C R5, RZ, R0, RZ ;  /* 0x00000000ff05723e */ /* 0x001fe200048070ff */
[----:B------:R0:W-:Y:S01]  /*dd10*/  @!P2 STG.E.U8 desc[UR14][R28.64+0x41], R7 ;  /* 0x000041071c00a986 */ /* 0x0001e2000c10110e */
[----:B------:R-:W-:-:S03]  /*dd20*/  ISETP.LT.OR P2, PT, R41, 0x4a, !P1 ;  /* 0x0000004a2900780c */ /* 0x000fc60004f41670 */
[----:B------:R-:W-:Y:S01]  /*dd30*/  @!P5 STG.E.U8 desc[UR14][R30.64+0x40], R13 ;  /* 0x0000400d1e00d986 */ /* 0x000fe2000c10110e */
[----:B------:R-:W-:-:S03]  /*dd40*/  ISETP.LT.OR P5, PT, R41, 0x49, !P0 ;  /* 0x000000492900780c */ /* 0x000fc600047a1670 */
[----:B------:R1:W-:Y:S01]  /*dd50*/  @!P6 STG.E.U8 desc[UR14][R30.64+0x41], R5 ;  /* 0x000041051e00e986 */ /* 0x0003e2000c10110e */
[----:B0-----:R-:W-:Y:S02]  /*dd60*/  F2FP.SATFINITE.E4M3.F32.PACK_AB_MERGE_C R7, RZ, R2, RZ ;  /* 0x00000002ff07723e */ /* 0x001fe400048070ff */
[----:B------:R-:W-:-:S03]  /*dd70*/  ISETP.LT.OR P6, PT, R41, 0x4a, !P0 ;  /* 0x0000004a2900780c */ /* 0x000fc600047c1670 */
[----:B------:R0:W-:Y:S01]  /*dd80*/  @!P3 STG.E.U8 desc[UR14][R28.64+0x48], R7 ;  /* 0x000048071c00b986 */ /* 0x0001e2000c10110e */
[----:B------:R-:W-:Y:S02]  /*dd90*/  ISETP.LT.OR P3, PT, R41, 0x51, !P1 ;  /* 0x000000512900780c */ /* 0x000fe40004f61670 */
[----:B------:R-:W-:Y:S02]  /*dda0*/  F2FP.SATFINITE.E4M3.F32.PACK_AB_MERGE_C R9, RZ, R3, RZ ;  /* 0x00000003ff09723e */ /* 0x000fe400048070ff */
[----:B------:R-:W-:-:S03]  /*ddb0*/  F2FP.SATFINITE.E4M3.F32.PACK_AB_MERGE_C R11, RZ, R4, RZ ;  /* 0x00000004ff0b723e */ /* 0x000fc600048070ff */
[----:B------:R0:W-:Y:S04]  /*ddc0*/  @!P2 STG.E.U8 desc[UR14][R28.64+0x49], R9 ;  /* 0x000049091c00a986 */ /* 0x0001e8000c10110e */
[----:B------:R-:W-:Y:S01]  /*ddd0*/  @!P5 STG.E.U8 desc[UR14][R30.64+0x48], R11 ;  /* 0x0000480b1e00d986 */ /* 0x000fe2000c10110e */
[----:B--2---:R-:W-:Y:S01]  /*dde0*/  FMUL R2, R221, UR20 ;  /* 0x00000014dd027c20 */ /* 0x004fe20008400000 */
[----:B------:R-:W-:Y:S02]  /*ddf0*/  FMUL R0, R220, UR20 ;  /* 0x00000014dc007c20 */ /* 0x000fe40008400000 */
[----:B------:R-:W2:Y:S04]  /*de00*/  LDL.LU R220, [R1+0x2c] ;  /* 0x00002c0001dc7983 */ /* 0x000ea80000300800 */
[----:B------:R-:W2:Y:S01]  /*de10*/  LDL.LU R221, [R1+0x30] ;  /* 0x0000300001dd7983 */ /* 0x000ea20000300800 */
[----:B-1----:R-:W-:Y:S01]  /*de20*/  F2FP.SATFINITE.E4M3.F32.PACK_AB_MERGE_C R5, RZ, R0, RZ ;  /* 0x00000000ff05723e */ /* 0x002fe200048070ff */
[----:B------:R-:W-:Y:S01]  /*de30*/  FMUL R0, R222, UR20 ;  /* 0x00000014de007c20 */ /* 0x000fe20008400000 */
[----:B------:R-:W-:Y:S01]  /*de40*/  FMUL R3, R223, UR20 ;  /* 0x00000014df037c20 */ /* 0x000fe20008400000 */
[----:B0-----:R-:W-:Y:S01]  /*de50*/  F2FP.SATFINITE.E4M3.F32.PACK_AB_MERGE_C R7, RZ, R2, RZ ;  /* 0x00000002ff07723e */ /* 0x001fe200048070ff */
[----:B------:R-:W2:Y:S02]  /*de60*/  LDL.LU R223, [R1+0x34] ;  /* 0x0000340001df7983 */ /* 0x000ea40000300800 */
[----:B------:R-:W-:-:S02]  /*de70*/  F2FP.SATFINITE.E4M3.F32.PACK_AB_MERGE_C R13, RZ, R0, RZ ;  /* 0x00000000ff0d723e */ /* 0x000fc400048070ff */
[----:B------:R-:W2:Y:S01]  /*de80*/  LDL.LU R222, [R1+0x38] ;  /* 0x0000380001de7983 */ /* 0x000ea20000300800 */
[----:B------:R-:W-:Y:S01]  /*de90*/  F2FP.SATFINITE.E4M3.F32.PACK_AB_MERGE_C R9, RZ, R3, RZ ;  /* 0x00000003ff09723e */ /* 0x000fe200048070ff */
[----:B------:R-:W-:Y:S02]  /*dea0*/  FMUL R2, R224, UR20 ;  /* 0x00000014e0027c20 */ /* 0x000fe40008400000 */
[----:B------:R-:W2:Y:S04]  /*deb0*/  LDL.LU R224, [R1+0x3c] ;  /* 0x00003c0001e07983 */ /* 0x000ea80000300800 */
[----:B------:R-:W-:Y:S01]  /*dec0*/  @!P6 STG.E.U8 desc[UR14][R30.64+0x49], R5 ;  /* 0x000049051e00e986 */ /* 0x000fe2000c10110e */
[----:B---3--:R-:W-:-:S03]  /*ded0*/  FMUL R0, R225, UR20 ;  /* 0x00000014e1007c20 */ /* 0x008fc60008400000 */
[----:B------:R0:W-:Y:S04]  /*dee0*/  @!P3 STG.E.U8 desc[UR14][R28.64+0x50], R7 ;  /* 0x000050071c00b986 */ /* 0x0001e8000c10110e */
[----:B------:R-:W3:Y:S01]  /*def0*/  LDL.LU R225, [R1+0x40] ;  /* 0x0000400001e17983 */ /* 0x000ee20000300800 */
[----:B----4-:R-:W-:-:S03]  /*df00*/  FMUL R3, R227, UR20 ;  /* 0x00000014e3037c20 */ /* 0x010fc60008400000 */
[----:B------:R-:W4:Y:S01]  /*df10*/  LDL.LU R227, [R1+0x44] ;  /* 0x0000440001e37983 */ /* 0x000f220000300800 */
[----:B0-----:R-:W-:Y:S01]  /*df20*/  F2FP.SATFINITE.E4M3.F32.PACK_AB_MERGE_C R7, RZ, R0, RZ ;  /* 0x00000000ff07723e */ /* 0x001fe200048070ff */
[----:B------:R-:W-:Y:S02]  /*df30*/  FMUL R0, R226, UR20 ;  /* 0x00000014e2007c20 */ /* 0x000fe40008400000 */
[----:B------:R-:W4:Y:S01]  /*df40*/  LDL.LU R226, [R1+0x48] ;  /* 0x0000480001e27983 */ /* 0x000f220000300800 */
[C---:B------:R-:W-:Y:S02]  /*df50*/  ISETP.LT.OR P2, PT, R41.reuse, 0x52, !P1 ;  /* 0x000000522900780c */ /* 0x040fe40004f41670 */
[C---:B------:R-:W-:Y:S01]  /*df60*/  ISETP.LT.OR P6, PT, R41.reuse, 0x52, !P0 ;  /* 0x000000522900780c */ /* 0x040fe200047c1670 */
[----:B------:R-:W4:Y:S01]  /*df70*/  LDL.LU R218, [R1+0x4c] ;  /* 0x00004c0001da7983 */ /* 0x000f220000300800 */
[----:B------:R-:W-:Y:S02]  /*df80*/  F2FP.SATFINITE.E4M3.F32.PACK_AB_MERGE_C R5, RZ, R2, RZ ;  /* 0x00000002ff05723e */ /* 0x000fe400048070ff */
[----:B------:R-:W-:-:S02]  /*df90*/  ISETP.LT.OR P5, PT, R41, 0x51, !P0 ;  /* 0x000000512900780c */ /* 0x000fc400047a1670 */
[----:B------:R-:W-:Y:S02]  /*dfa0*/  F2FP.SATFINITE.E4M3.F32.PACK_AB_MERGE_C R11, RZ, R0, RZ ;  /* 0x00000000ff0b723e */ /* 0x000fe400048070ff */
[----:B------:R-:W-:-:S03]  /*dfb0*/  ISETP.LT.OR P3, PT, R41, 0x59, !P1 ;  /* 0x000000592900780c */ /* 0x000fc60004f61670 */
[----:B------:R0:W-:Y:S01]  /*dfc0*/  @!P2 STG.E.U8 desc[UR14][R28.64+0x51], R9 ;  /* 0x000051091c00a986 */ /* 0x0001e2000c10110e */
[----:B------:R-:W-:-:S03]  /*dfd0*/  ISETP.LT.OR P2, PT, R41, 0x5a, !P1 ;  /* 0x0000005a2900780c */ /* 0x000fc60004f41670 */
[----:B------:R1:W-:Y:S01]  /*dfe0*/  @!P6 STG.E.U8 desc[UR14][R30.64+0x51], R5 ;  /* 0x000051051e00e986 */ /* 0x0003e2000c10110e */
[----:B------:R-:W-:-:S03]  /*dff0*/  ISETP.LT.OR P6, PT, R41, 0x5a, !P0 ;  /* 0x0000005a2900780c */ /* 0x000fc600047c1670 */
[----:B------:R-:W-:Y:S01]  /*e000*/  @!P5 STG.E.U8 desc[UR14][R30.64+0x50], R13 ;  /* 0x0000500d1e00d986 */ /* 0x000fe2000c10110e */
[----:B0-----:R-:W-:-:S03]  /*e010*/  F2FP.SATFINITE.E4M3.F32.PACK_AB_MERGE_C R9, RZ, R3, RZ ;  /* 0x00000003ff09723e */ /* 0x001fc600048070ff */
[----:B------:R0:W-:Y:S04]  /*e020*/  @!P3 STG.E.U8 desc[UR14][R28.64+0x58], R7 ;  /* 0x000058071c00b986 */ /* 0x0001e8000c10110e */
[----:B------:R0:W-:Y:S01]  /*e030*/  @!P2 STG.E.U8 desc[UR14][R28.64+0x59], R9 ;  /* 0x000059091c00a986 */ /* 0x0001e2000c10110e */
[----:B--2---:R-:W-:-:S03]  /*e040*/  FMUL R0, R220, UR20 ;  /* 0x00000014dc007c20 */ /* 0x004fc60008400000 */
[----:B------:R-:W2:Y:S01]  /*e050*/  LDL.LU R220, [R1+0x50] ;  /* 0x0000500001dc7983 */ /* 0x000ea20000300800 */
[----:B------:R-:W-:-:S03]  /*e060*/  FMUL R2, R221, UR20 ;  /* 0x00000014dd027c20 */ /* 0x000fc60008400000 */
[----:B------:R-:W2:Y:S01]  /*e070*/  LDL.LU R221, [R1+0x54] ;  /* 0x0000540001dd7983 */ /* 0x000ea20000300800 */
[----:B-1----:R-:W-:Y:S01]  /*e080*/  F2FP.SATFINITE.E4M3.F32.PACK_AB_MERGE_C R5, RZ, R0, RZ ;  /* 0x00000000ff05723e */ /* 0x002fe200048070ff */
[----:B------:R-:W-:Y:S02]  /*e090*/  FMUL R3, R223, UR20 ;  /* 0x00000014df037c20 */ /* 0x000fe40008400000 */
[----:B------:R-:W2:Y:S01]  /*e0a0*/  LDL.LU R223, [R1+0x58] ;  /* 0x0000580001df7983 */ /* 0x000ea20000300800 */
[----:B0-----:R-:W-:Y:S01]  /*e0b0*/  F2FP.SATFINITE.E4M3.F32.PACK_AB_MERGE_C R7, RZ, R2, RZ ;  /* 0x00000002ff07723e */ /* 0x001fe200048070ff */
[----:B------:R-:W-:Y:S01]  /*e0c0*/  FMUL R4, R222, UR20 ;  /* 0x00000014de047c20 */ /* 0x000fe20008400000 */
[----:B------:R-:W-:Y:S01]  /*e0d0*/  F2FP.SATFINITE.E4M3.F32.PACK_AB_MERGE_C R9, RZ, R3, RZ ;  /* 0x00000003ff09723e */ /* 0x000fe200048070ff */
[----:B------:R-:W2:Y:S01]  /*e0e0*/  LDL.LU R222, [R1+0x5c] ;  /* 0x00005c0001de7983 */ /* 0x000ea20000300800 */
[----:B------:R-:W-:-:S03]  /*e0f0*/  FMUL R0, R224, UR20 ;  /* 0x00000014e0007c20 */ /* 0x000fc60008400000 */
[----:B------:R0:W-:Y:S04]  /*e100*/  @!P6 STG.E.U8 desc[UR14][R30.64+0x59], R5 ;  /* 0x000059051e00e986 */ /* 0x0001e8000c10110e */
[----:B------:R-:W2:Y:S01]  /*e110*/  LDL.LU R224, [R1+0x60] ;  /* 0x0000600001e07983 */ /* 0x000ea20000300800 */
[----:B0-----:R-:W-:Y:S01]  /*e120*/  F2FP.SATFINITE.E4M3.F32.PACK_AB_MERGE_C R5, RZ, R0, RZ ;  /* 0x00000000ff05723e */ /* 0x001fe200048070ff */
[----:B---3--:R-:W-:Y:S02]  /*e130*/  FMUL R2, R225, UR20 ;  /* 0x00000014e1027c20 */ /* 0x008fe40008400000 */
[----:B------:R-:W3:Y:S01]  /*e140*/  LDL.LU R225, [R1+0x64] ;  /* 0x0000640001e17983 */ /* 0x000ee20000300800 */
[----:B----4-:R-:W-:-:S03]  /*e150*/  FMUL R3, R227, UR20 ;  /* 0x00000014e3037c20 */ /* 0x010fc60008400000 */
[----:B------:R-:W4:Y:S01]  /*e160*/  LDL.LU R227, [R1+0x68] ;  /* 0x0000680001e37983 */ /* 0x000f220000300800 */
[----:B------:R-:W-:-:S03]  /*e170*/  FMUL R0, R226, UR20 ;  /* 0x00000014e2007c20 */ /* 0x000fc60008400000 */
[----:B------:R-:W4:Y:S01]  /*e180*/  LDL.LU R226, [R1+0x6c] ;  /* 0x00006c0001e27983 */ /* 0x000f220000300800 */
[C---:B------:R-:W-:Y:S02]  /*e190*/  ISETP.LT.OR P5, PT, R41.reuse, 0x59, !P0 ;  /* 0x000000592900780c */ /* 0x040fe400047a1670 */
[C---:B------:R-:W-:Y:S02]  /*e1a0*/  ISETP.LT.OR P2, PT, R41.reuse, 0x62, !P1 ;  /* 0x000000622900780c */ /* 0x040fe40004f41670 */
[C---:B------:R-:W-:Y:S02]  /*e1b0*/  ISETP.LT.OR P3, PT, R41.reuse, 0x61, !P1 ;  /* 0x000000612900780c */ /* 0x040fe40004f61670 */
[----:B------:R-:W-:-:S07]  /*e1c0*/  ISETP.LT.OR P6, PT, R41, 0x62, !P0 ;  /* 0x000000622900780c */ /* 0x000fce00047c1670 */
[----:B------:R-:W-:Y:S01]  /*e1d0*/  @!P5 STG.E.U8 desc[UR14][R30.64+0x58], R11 ;  /* 0x0000580b1e00d986 */ /* 0x000fe2000c10110e */
[----:B------:R-:W-:-:S03]  /*e1e0*/  ISETP.LT.OR P5, PT, R41, 0x61, !P0 ;  /* 0x000000612900780c */ /* 0x000fc600047a1670 */
[----:B------:R0:W-:Y:S01]  /*e1f0*/  @!P2 STG.E.U8 desc[UR14][R28.64+0x61], R9 ;  /* 0x000061091c00a986 */ /* 0x0001e2000c10110e */
[----:B------:R-:W-:-:S03]  /*e200*/  ISETP.LT.OR P2, PT, R41, 0x6a, !P1 ;  /* 0x0000006a2900780c */ /* 0x000fc60004f41670 */
[----:B------:R1:W-:Y:S01]  /*e210*/  @!P3 STG.E.U8 desc[UR14][R28.64+0x60], R7 ;  /* 0x000060071c00b986 */ /* 0x0003e2000c10110e */
[----:B------:R-:W-:Y:S02]  /*e220*/  ISETP.LT.OR P3, PT, R41, 0x69, !P1 ;  /* 0x000000692900780c */ /* 0x000fe40004f61670 */
[----:B------:R-:W-:Y:S01]  /*e230*/  F2FP.SATFINITE.E4M3.F32.PACK_AB_MERGE_C R13, RZ, R4, RZ ;  /* 0x00000004ff0d723e */ /* 0x000fe200048070ff */
[----:B------:R1:W-:Y:S01]  /*e240*/  @!P6 STG.E.U8 desc[UR14][R30.64+0x61], R5 ;  /* 0x000061051e00e986 */ /* 0x0003e2000c10110e */
[----:B0-----:R-:W-:-:S03]  /*e250*/  F2FP.SATFINITE.E4M3.F32.PACK_AB_MERGE_C R9, RZ, R3, RZ ;  /* 0x00000003ff09723e */ /* 0x001fc600048070ff */
[----:B------:R-:W-:Y:S01]  /*e260*/  @!P5 STG.E.U8 desc[UR14][R30.64+0x60], R13 ;  /* 0x0000600d1e00d986 */ /* 0x000fe2000c10110e */
[----:B-1----:R-:W-:-:S03]  /*e270*/  F2FP.SATFINITE.E4M3.F32.PACK_AB_MERGE_C R7, RZ, R2, RZ ;  /* 0x00000002ff07723e */ /* 0x002fc600048070ff */
[----:B------:R-:W-:Y:S01]  /*e280*/  @!P2 STG.E.U8 desc[UR14][R28.64+0x69], R9 ;  /* 0x000069091c00a986 */ /* 0x000fe2000c10110e */
[C---:B------:R-:W-:Y:S02]  /*e290*/  ISETP.LT.OR P5, PT, R41.reuse, 0x69, !P0 ;  /* 0x000000692900780c */ /* 0x040fe400047a1670 */
[C---:B------:R-:W-:Y:S01]  /*e2a0*/  ISETP.LT.OR P6, PT, R41.reuse, 0x6a, !P0 ;  /* 0x0000006a2900780c */ /* 0x040fe200047c1670 */
[----:B------:R0:W-:Y:S01]  /*e2b0*/  @!P3 STG.E.U8 desc[UR14][R28.64+0x68], R7 ;  /* 0x000068071c00b986 */ /* 0x0001e2000c10110e */
[C---:B------:R-:W-:Y:S01]  /*e2c0*/  ISETP.LT.OR P2, PT, R41.reuse, 0x72, !P1 ;  /* 0x000000722900780c */ /* 0x040fe20004f41670 */
[----:B------:R-:W-:Y:S01]  /*e2d0*/  FMUL R2, R218, UR20 ;  /* 0x00000014da027c20 */ /* 0x000fe20008400000 */
[----:B------:R-:W-:Y:S02]  /*e2e0*/  ISETP.LT.OR P3, PT, R41, 0x71, !P1 ;  /* 0x000000712900780c */ /* 0x000fe40004f61670 */
[----:B------:R-:W-:Y:S02]  /*e2f0*/  F2FP.SATFINITE.E4M3.F32.PACK_AB_MERGE_C R11, RZ, R0, RZ ;  /* 0x00000000ff0b723e */ /* 0x000fe400048070ff */
[----:B------:R-:W-:-:S03]  /*e300*/  F2FP.SATFINITE.E4M3.F32.PACK_AB_MERGE_C R5, RZ, R2, RZ ;  /* 0x00000002ff05723e */ /* 0x000fc600048070ff */
[----:B------:R-:W-:Y:S01]  /*e310*/  @!P5 STG.E.U8 desc[UR14][R30.64+0x68], R11 ;  /* 0x0000680b1e00d986 */ /* 0x000fe2000c10110e */
[----:B------:R-:W-:-:S03]  /*e320*/  ISETP.LT.OR P5, PT, R41, 0x71, !P0 ;  /* 0x000000712900780c */ /* 0x000fc600047a1670 */
[----:B------:R-:W-:Y:S01]  /*e330*/  @!P6 STG.E.U8 desc[UR14][R30.64+0x69], R5 ;  /* 0x000069051e00e986 */ /* 0x000fe2000c10110e */
[----:B------:R-:W-:Y:S01]  /*e340*/  ISETP.LT.OR P6, PT, R41, 0x72, !P0 ;  /* 0x000000722900780c */ /* 0x000fe200047c1670 */
[----:B--2---:R-:W-:Y:S01]  /*e350*/  FMUL R0, R220, UR20 ;  /* 0x00000014dc007c20 */ /* 0x004fe20008400000 */
[----:B------:R-:W-:-:S04]  /*e360*/  FMUL R3, R221, UR20 ;  /* 0x00000014dd037c20 */ /* 0x000fc80008400000 */
[----:B0-----:R-:W-:Y:S02]  /*e370*/  F2FP.SATFINITE.E4M3.F32.PACK_AB_MERGE_C R7, RZ, R0, RZ ;  /* 0x00000000ff07723e */ /* 0x001fe400048070ff */
[----:B------:R-:W-:Y:S01]  /*e380*/  F2FP.SATFINITE.E4M3.F32.PACK_AB_MERGE_C R9, RZ, R3, RZ ;  /* 0x00000003ff09723e */ /* 0x000fe200048070ff */
[----:B------:R-:W-:Y:S02]  /*e390*/  FMUL R0, R223, UR20 ;  /* 0x00000014df007c20 */ /* 0x000fe40008400000 */
[----:B------:R0:W-:Y:S01]  /*e3a0*/  @!P3 STG.E.U8 desc[UR14][R28.64+0x70], R7 ;  /* 0x000070071c00b986 */ /* 0x0001e2000c10110e */
[----:B------:R-:W-:-:S03]  /*e3b0*/  ISETP.LT.OR P3, PT, R41, 0x79, !P0 ;  /* 0x000000792900780c */ /* 0x000fc60004761670 */
[----:B------:R1:W-:Y:S01]  /*e3c0*/  @!P2 STG.E.U8 desc[UR14][R28.64+0x71], R9 ;  /* 0x000071091c00a986 */ /* 0x0003e2000c10110e */
[C---:B------:R-:W-:Y:S02]  /*e3d0*/  ISETP.LT.OR P2, PT, R41.reuse, 0x79, !P1 ;  /* 0x000000792900780c */ /* 0x040fe40004f41670 */
[C---:B------:R-:W-:Y:S02]  /*e3e0*/  ISETP.LT.OR P1, PT, R41.reuse, 0x7a, !P1 ;  /* 0x0000007a2900780c */ /* 0x040fe40004f21670 */
[----:B------:R-:W-:Y:S01]  /*e3f0*/  F2FP.SATFINITE.E4M3.F32.PACK_AB_MERGE_C R13, RZ, R0, RZ ;  /* 0x00000000ff0d723e */ /* 0x000fe200048070ff */
[----:B------:R-:W-:Y:S01]  /*e400*/  FMUL R0, R222, UR20 ;  /* 0x00000014de007c20 */ /* 0x000fe20008400000 */
[----:B------:R-:W-:Y:S01]  /*e410*/  ISETP.LT.OR P0, PT, R41, 0x7a, !P0 ;  /* 0x0000007a2900780c */ /* 0x000fe20004701670 */
[----:B------:R-:W-:-:S03]  /*e420*/  FMUL R2, R224, UR20 ;  /* 0x00000014e0027c20 */ /* 0x000fc60008400000 */
[----:B0-----:R-:W-:Y:S02]  /*e430*/  F2FP.SATFINITE.E4M3.F32.PACK_AB_MERGE_C R7, RZ, R0, RZ ;  /* 0x00000000ff07723e */ /* 0x001fe400048070ff */
[----:B-1----:R-:W-:Y:S01]  /*e440*/  F2FP.SATFINITE.E4M3.F32.PACK_AB_MERGE_C R9, RZ, R2, RZ ;  /* 0x00000002ff09723e */ /* 0x002fe200048070ff */
[----:B---3--:R-:W-:Y:S01]  /*e450*/  FMUL R3, R225, UR20 ;  /* 0x00000014e1037c20 */ /* 0x008fe20008400000 */
[----:B----4-:R-:W-:Y:S01]  /*e460*/  FMUL R4, R227, UR20 ;  /* 0x00000014e3047c20 */ /* 0x010fe20008400000 */
[----:B------:R-:W-:-:S03]  /*e470*/  FMUL R5, R226, UR20 ;  /* 0x00000014e2057c20 */ /* 0x000fc60008400000 */
[----:B------:R-:W-:Y:S02]  /*e480*/  F2FP.SATFINITE.E4M3.F32.PACK_AB_MERGE_C R3, RZ, R3, RZ ;  /* 0x00000003ff03723e */ /* 0x000fe400048070ff */
[----:B------:R-:W-:Y:S02]  /*e490*/  F2FP.SATFINITE.E4M3.F32.PACK_AB_MERGE_C R11, RZ, R4, RZ ;  /* 0x00000004ff0b723e */ /* 0x000fe400048070ff */
[----:B------:R-:W-:Y:S01]  /*e4a0*/  F2FP.SATFINITE.E4M3.F32.PACK_AB_MERGE_C R5, RZ, R5, RZ ;  /* 0x00000005ff05723e */ /* 0x000fe200048070ff */
[----:B------:R0:W-:Y:S04]  /*e4b0*/  @!P5 STG.E.U8 desc[UR14][R30.64+0x70], R13 ;  /* 0x0000700d1e00d986 */ /* 0x0001e8000c10110e */
[----:B------:R0:W-:Y:S04]  /*e4c0*/  @!P6 STG.E.U8 desc[UR14][R30.64+0x71], R7 ;  /* 0x000071071e00e986 */ /* 0x0001e8000c10110e */
[----:B------:R0:W-:Y:S04]  /*e4d0*/  @!P2 STG.E.U8 desc[UR14][R28.64+0x78], R9 ;  /* 0x000078091c00a986 */ /* 0x0001e8000c10110e */
[----:B------:R0:W-:Y:S04]  /*e4e0*/  @!P1 STG.E.U8 desc[UR14][R28.64+0x79], R3 ;  /* 0x000079031c009986 */ /* 0x0001e8000c10110e */
[----:B------:R0:W-:Y:S04]  /*e4f0*/  @!P3 STG.E.U8 desc[UR14][R30.64+0x78], R11 ;  /* 0x0000780b1e00b986 */ /* 0x0001e8000c10110e */
[----:B------:R0:W-:Y:S02]  /*e500*/  @!P0 STG.E.U8 desc[UR14][R30.64+0x79], R5 ;  /* 0x000079051e008986 */ /* 0x0001e4000c10110e */
.L_x_289:
[----:B------:R-:W-:Y:S05]  /*e510*/  BSYNC B0 ;  /* 0x0000000000007941 */ /* 0x000fea0003800000 */
.L_x_31:
[----:B0----5:R-:W2:Y:S04]  /*e520*/  LDL.LU R3, [R1+0x70] ;  /* 0x0000700001037983 */ /* 0x021ea80000300800 */
[----:B------:R-:W2:Y:S01]  /*e530*/  LDL.LU R2, [R1+0x74] ;  /* 0x0000740001027983 */ /* 0x000ea20000300800 */
[----:B------:R-:W-:Y:S01]  /*e540*/  ULDC UR6, c[0x0][0xc] ;  /* 0x0000030000067ab9 */ /* 0x000fe20000000800 */
[----:B------:R-:W-:Y:S01]  /*e550*/  ULDC UR7, c[0x0][0x10] ;  /* 0x0000040000077ab9 */ /* 0x000fe20000000800 */
[----:B------:R-:W2:Y:S01]  /*e560*/  LDC R5, c[0x0][0x14] ;  /* 0x00000500ff057b82 */ /* 0x000ea20000000800 */
[----:B------:R-:W-:Y:S01]  /*e570*/  UIMAD.WIDE.U32 UR6, UR6, UR7, URZ ;  /* 0x00000007060672a5 */ /* 0x000fe2000f8e003f */
[----:B------:R-:W-:Y:S01]  /*e580*/  PRMT R0, RZ, 0x7610, R0 ;  /* 0x00007610ff007816 */ /* 0x000fe20000000000 */
[----:B------:R-:W-:-:S04]  /*e590*/  UMOV UR12, 0xffffffff ;  /* 0xffffffff000c7882 */ /* 0x000fc80000000000 */
[----:B--2---:R-:W-:-:S04]  /*e5a0*/  IMAD.WIDE.U32 R2, R5, UR6, R2 ;  /* 0x0000000605027c25 */ /* 0x004fc8000f8e0002 */
[----:B------:R-:W-:Y:S01]  /*e5b0*/  IMAD R5, R5, UR7, RZ ;  /* 0x0000000705057c24 */ /* 0x000fe2000f8e02ff */
[----:B------:R-:W-:Y:S01]  /*e5c0*/  ULDC.64 UR6, c[0x0][0x650] ;  /* 0x0001940000067ab9 */ /* 0x000fe20000000a00 */
[----:B------:R-:W-:Y:S01]  /*e5d0*/  IMAD.MOV.U32 R19, RZ, RZ, R2 ;  /* 0x000000ffff137224 */ /* 0x000fe200078e0002 */
[----:B------:R-:W-:Y:S01]  /*e5e0*/  ISETP.GE.U32.AND P0, PT, R2, UR6, PT ;  /* 0x0000000602007c0c */ /* 0x000fe2000bf06070 */
[----:B------:R-:W-:Y:S02]  /*e5f0*/  IMAD.IADD R22, R3, 0x1, R5 ;  /* 0x0000000103167824 */ /* 0x000fe400078e0205 */
[----:B------:R-:W-:-:S03]  /*e600*/  IMAD.MOV.U32 R2, RZ, RZ, -0x1 ;  /* 0xffffffffff027424 */ /* 0x000fc600078e00ff */
[----:B------:R0:W-:Y:S01]  /*e610*/  STL [R1+0x70], R22 ;  /* 0x0000701601007387 */ /* 0x0001e20000100800 */
[----:B------:R-:W-:-:S03]  /*e620*/  ISETP.GE.U32.AND.EX P0, PT, R22, UR7, PT, P0 ;  /* 0x0000000716007c0c */ /* 0x000fc6000bf06100 */
[----:B------:R0:W-:Y:S04]  /*e630*/  STL [R1+0x74], R19 ;  /* 0x0000741301007387 */ /* 0x0001e80000100800 */
[----:B------:R0:W-:Y:S06]  /*e640*/  STL [R1+0x78], R2 ;  /* 0x0000780201007387 */ /* 0x0001ec0000100800 */
[----:B------:R-:W-:Y:S05]  /*e650*/  @P0 BRA `(.L_x_290) ;  /* 0x00000004006c0947 */ /* 0x000fea0003800000 */
[----:B------:R-:W2:Y:S01]  /*e660*/  S2R R14, SR_CTAID.X ;  /* 0x00000000000e7919 */ /* 0x000ea20000002500 */
[----:B------:R-:W5:Y:S01]  /*e670*/  LDC.64 R8, c[0x0][0x628] ;  /* 0x00018a00ff087b82 */ /* 0x000f620000000a00 */
[----:B------:R-:W-:Y:S01]  /*e680*/  ULDC UR6, c[0x0][0x150] ;  /* 0x0000540000067ab9 */ /* 0x000fe20000000800 */
[----:B------:R-:W-:Y:S01]  /*e690*/  IMAD.MOV.U32 R6, RZ, RZ, R19 ;  /* 0x000000ffff067224 */ /* 0x000fe200078e0013 */
[----:B------:R-:W0:Y:S01]  /*e6a0*/  S2R R16, SR_CTAID.Y ;  /* 0x0000000000107919 */ /* 0x000e220000002600 */
[----:B------:R-:W-:-:S04]  /*e6b0*/  IMAD.MOV.U32 R7, RZ, RZ, R22 ;  /* 0x000000ffff077224 */ /* 0x000fc800078e0016 */
[----:B------:R-:W0:Y:S08]  /*e6c0*/  LDC R17, c[0x0][0x144] ;  /* 0x00005100ff117b82 */ /* 0x000e300000000800 */
[----:B------:R-:W0:Y:S08]  /*e6d0*/  LDC R10, c[0x0][0x630] ;  /* 0x00018c00ff0a7b82 */ /* 0x000e300000000800 */
[----:B------:R-:W0:Y:S01]  /*e6e0*/  LDC.64 R12, c[0x0][0x620] ;  /* 0x00018800ff0c7b82 */ /* 0x000e220000000a00 */
[----:B-----5:R-:W-:-:S04]  /*e6f0*/  ISETP.NE.U32.AND P0, PT, R8, RZ, PT ;  /* 0x000000ff0800720c */ /* 0x020fc80003f05070 */
[----:B------:R-:W-:Y:S02]  /*e700*/  ISETP.NE.AND.EX P0, PT, R9, RZ, PT, P0 ;  /* 0x000000ff0900720c */ /* 0x000fe40003f05300 */
[----:B--2---:R-:W-:-:S05]  /*e710*/  I2FP.F32.U32 R0, R14 ;  /* 0x0000000e00007245 */ /* 0x004fca0000201000 */
[----:B------:R-:W-:-:S04]  /*e720*/  FMUL R0, R0, UR6 ;  /* 0x0000000600007c20 */ /* 0x000fc80008400000 */
[----:B------:R2:W0:Y:S02]  /*e730*/  F2I.U32.TRUNC.NTZ R15, R0 ;  /* 0x00000000000f7305 */ /* 0x000424000020f000 */
[----:B------:R-:W-:Y:S05]  /*e740*/  @!P0 BRA `(.L_x_291) ;  /* 0x0000000000288947 */ /* 0x000fea0003800000 */
[----:B--2---:R-:W2:Y:S02]  /*e750*/  LDC R0, c[0x0][0x634] ;  /* 0x00018d00ff007b82 */ /* 0x004ea40000000800 */
[----:B--2---:R-:W-:-:S05]  /*e760*/  IADD3 R7, P0, R19, R0, RZ ;  /* 0x0000000013077210 */ /* 0x004fca0007f1e0ff */
[----:B------:R-:W-:-:S04]  /*e770*/  IMAD.X R11, RZ, RZ, R22, P0 ;  /* 0x000000ffff0b7224 */ /* 0x000fc800000e0616 */
[----:B0-----:R-:W-:-:S04]  /*e780*/  IMAD.WIDE.U32 R2, R11, R8, RZ ;  /* 0x000000080b027225 */ /* 0x001fc800078e00ff */
[----:B------:R-:W-:-:S04]  /*e790*/  IMAD.WIDE.U32 R4, P0, R7, R9, R2 ;  /* 0x0000000907047225 */ /* 0x000fc80007800002 */
[----:B------:R-:W-:-:S04]  /*e7a0*/  IMAD.WIDE.U32 R2, R7, R8, RZ ;  /* 0x0000000807027225 */ /* 0x000fc800078e00ff */
[----:B------:R-:W-:Y:S01]  /*e7b0*/  IMAD.X R7, RZ, RZ, RZ, P0 ;  /* 0x000000ffff077224 */ /* 0x000fe200000e06ff */
[----:B------:R-:W-:Y:S01]  /*e7c0*/  IADD3 RZ, P0, R3, R4, RZ ;  /* 0x0000000403ff7210 */ /* 0x000fe20007f1e0ff */
[----:B------:R-:W-:-:S04]  /*e7d0*/  IMAD.MOV.U32 R6, RZ, RZ, R5 ;  /* 0x000000ffff067224 */ /* 0x000fc800078e0005 */
[----:B------:R-:W-:-:S08]  /*e7e0*/  IMAD.WIDE.U32.X R6, R11, R9, R6, P0 ;  /* 0x000000090b067225 */ /* 0x000fd000000e0406 */
.L_x_291:
[-CC-:B01----:R-:W-:Y:S01]  /*e7f0*/  SHF.R.U64 R24, R6, R10.reuse, R7.reuse ;  /* 0x0000000a06187219 */ /* 0x183fe20000001207 */
[----:B------:R-:W0:Y:S01]  /*e800*/  LDC.64 R20, c[0x0][0x640] ;  /* 0x00019000ff147b82 */ /* 0x000e220000000a00 */
[----:B--2---:R-:W-:Y:S01]  /*e810*/  SHF.R.U32.HI R0, RZ, R10, R7 ;  /* 0x0000000aff007219 */ /* 0x004fe20000011607 */
[----:B------:R-:W-:Y:S01]  /*e820*/  IMAD.MOV.U32 R2, RZ, RZ, R19 ;  /* 0x000000ffff027224 */ /* 0x000fe200078e0013 */
[----:B------:R-:W-:Y:S01]  /*e830*/  IADD3 R5, P0, RZ, -R24, RZ ;  /* 0x80000018ff057210 */ /* 0x000fe20007f1e0ff */
[----:B------:R-:W-:Y:S01]  /*e840*/  IMAD.MOV R15, RZ, RZ, -R15 ;  /* 0x000000ffff0f7224 */ /* 0x000fe200078e0a0f */
[----:B------:R-:W-:Y:S01]  /*e850*/  ULDC UR6, c[0x0][0x154] ;  /* 0x0000550000067ab9 */ /* 0x000fe20000000800 */
[----:B------:R-:W-:Y:S02]  /*e860*/  IMAD.MOV.U32 R7, RZ, RZ, 0x1 ;  /* 0x00000001ff077424 */ /* 0x000fe400078e00ff */
[----:B------:R-:W1:Y:S01]  /*e870*/  LDC R4, c[0x0][0x618] ;  /* 0x00018600ff047b82 */ /* 0x000e620000000800 */
[----:B------:R-:W-:-:S02]  /*e880*/  IMAD.X R3, RZ, RZ, ~R0, P0 ;  /* 0x000000ffff037224 */ /* 0x000fc400000e0e00 */
[----:B------:R-:W-:Y:S02]  /*e890*/  IMAD R15, R17, R15, R14 ;  /* 0x0000000f110f7224 */ /* 0x000fe400078e020e */
[-C--:B------:R-:W-:Y:S02]  /*e8a0*/  IMAD R0, R3, R12.reuse, RZ ;  /* 0x0000000c03007224 */ /* 0x080fe400078e02ff */
[----:B------:R-:W-:Y:S01]  /*e8b0*/  IMAD.MOV.U32 R3, RZ, RZ, R22 ;  /* 0x000000ffff037224 */ /* 0x000fe200078e0016 */
[----:B------:R-:W2:Y:S01]  /*e8c0*/  LDC R6, c[0x0][0x608] ;  /* 0x00018200ff067b82 */ /* 0x000ea20000000800 */
[----:B------:R-:W-:-:S04]  /*e8d0*/  IMAD.WIDE.U32 R2, R5, R12, R2 ;  /* 0x0000000c05027225 */ /* 0x000fc800078e0002 */
[----:B------:R-:W-:-:S03]  /*e8e0*/  IMAD R5, R5, R13, R0 ;  /* 0x0000000d05057224 */ /* 0x000fc600078e0200 */
[----:B------:R-:W5:Y:S01]  /*e8f0*/  LDC R18, c[0x0][0x658] ;  /* 0x00019600ff127b82 */ /* 0x000f620000000800 */
[----:B------:R-:W-:Y:S01]  /*e900*/  I2FP.F32.U32 R0, R16 ;  /* 0x0000001000007245 */ /* 0x000fe20000201000 */
[----:B------:R-:W-:Y:S01]  /*e910*/  IMAD.IADD R3, R3, 0x1, R5 ;  /* 0x0000000103037824 */ /* 0x000fe200078e0205 */
[----:B0-----:R-:W-:Y:S01]  /*e920*/  ISETP.NE.U32.AND P0, PT, R20, RZ, PT ;  /* 0x000000ff1400720c */ /* 0x001fe20003f05070 */
[----:B------:R-:W-:Y:S02]  /*e930*/  IMAD.MOV.U32 R5, RZ, RZ, -0x1 ;  /* 0xffffffffff057424 */ /* 0x000fe400078e00ff */
[----:B------:R-:W-:Y:S02]  /*e940*/  FMUL R0, R0, UR6 ;  /* 0x0000000600007c20 */ /* 0x000fe40008400000 */
[----:B------:R-:W0:Y:S01]  /*e950*/  LDC R13, c[0x0][0x148] ;  /* 0x00005200ff0d7b82 */ /* 0x000e220000000800 */
[----:B-1----:R-:W-:Y:S01]  /*e960*/  SHF.R.U64 R10, R2, R4, R3 ;  /* 0x00000004020a7219 */ /* 0x002fe20000001203 */
[----:B------:R1:W0:Y:S01]  /*e970*/  F2I.U32.TRUNC.NTZ R12, R0 ;  /* 0x00000000000c7305 */ /* 0x000222000020f000 */
[----:B------:R-:W-:-:S02]  /*e980*/  ISETP.NE.AND.EX P0, PT, R21, RZ, PT, P0 ;  /* 0x000000ff1500720c */ /* 0x000fc40003f05300 */
[----:B------:R-:W-:-:S03]  /*e990*/  SHF.R.U32.HI R3, RZ, R4, R3 ;  /* 0x00000004ff037219 */ /* 0x000fc60000011603 */
[----:B------:R-:W0:Y:S01]  /*e9a0*/  LDC R14, c[0x0][0x600] ;  /* 0x00018000ff0e7b82 */ /* 0x000e220000000800 */
[-CC-:B--2---:R-:W-:Y:S02]  /*e9b0*/  SHF.R.U64 R8, R10, R6.reuse, R3.reuse ;  /* 0x000000060a087219 */ /* 0x184fe40000001203 */
[----:B------:R-:W-:-:S05]  /*e9c0*/  SHF.R.U32.HI R3, RZ, R6, R3 ;  /* 0x00000006ff037219 */ /* 0x000fca0000011603 */
[----:B------:R-:W2:Y:S01]  /*e9d0*/  LDC R19, c[0x0][0x648] ;  /* 0x00019200ff137b82 */ /* 0x000ea20000000800 */
[-CC-:B-----5:R-:W-:Y:S02]  /*e9e0*/  SHF.R.U64 R11, R8, R18.reuse, R3.reuse ;  /* 0x00000012080b7219 */ /* 0x1a0fe40000001203 */
[-C--:B------:R-:W-:Y:S02]  /*e9f0*/  SHF.L.U32 R5, R5, R18.reuse, RZ ;  /* 0x0000001205057219 */ /* 0x080fe400000006ff */
[-C--:B------:R-:W-:Y:S01]  /*ea00*/  SHF.R.U32.HI R3, RZ, R18.reuse, R3 ;  /* 0x00000012ff037219 */ /* 0x080fe20000011603 */
[----:B------:R-:W-:Y:S01]  /*ea10*/  IMAD.MOV.U32 R2, RZ, RZ, R11 ;  /* 0x000000ffff027224 */ /* 0x000fe200078e000b */
[----:B------:R-:W-:Y:S01]  /*ea20*/  SHF.L.U32 R40, R7, R18, RZ ;  /* 0x0000001207287219 */ /* 0x000fe200000006ff */
[----:B------:R-:W0:Y:S01]  /*ea30*/  LDC R22, c[0x0][0x638] ;  /* 0x00018e00ff167b82 */ /* 0x000e220000000800 */
[----:B------:R-:W-:-:S07]  /*ea40*/  LOP3.LUT R17, RZ, R5, RZ, 0x33, !PT ;  /* 0x00000005ff117212 */ /* 0x000fce00078e33ff */
[----:B------:R-:W0:Y:S01]  /*ea50*/  LDC R23, c[0x0][0x610] ;  /* 0x00018400ff177b82 */ /* 0x000e220000000800 */
[----:B-1----:R-:W-:Y:S05]  /*ea60*/  @!P0 BRA `(.L_x_292) ;  /* 0x0000000000288947 */ /* 0x002fea0003800000 */
        /* <DEDUP_REMOVED lines=10> */
.L_x_292:
[----:B--2---:R-:W-:Y:S01]  /*eb10*/  SHF.R.U64 R0, R2, R19, R3 ;  /* 0x0000001302007219 */ /* 0x004fe20000001203 */
[----:B0-----:R-:W-:Y:S01]  /*eb20*/  VIADD R3, R14, 0xffffffff ;  /* 0xffffffff0e037836 */ /* 0x001fe20000000000 */
[----:B------:R-:W-:Y:S01]  /*eb30*/  LOP3.LUT R5, R8, R17, RZ, 0xc0, !PT ;  /* 0x0000001108057212 */ /* 0x000fe200078ec0ff */
[----:B------:R-:W-:Y:S01]  /*eb40*/  IMAD.MOV R12, RZ, RZ, -R12 ;  /* 0x000000ffff0c7224 */ /* 0x000fe200078e0a0c */
[----:B------:R-:W-:Y:S01]  /*eb50*/  R2UR UR12, R24 ;  /* 0x00000000180c72ca */ /* 0x000fe200000e0000 */
[----:B------:R-:W-:Y:S01]  /*eb60*/  IMAD.MOV R2, RZ, RZ, -R0 ;  /* 0x000000ffff027224 */ /* 0x000fe200078e0a00 */
[----:B------:R-:W-:Y:S01]  /*eb70*/  LOP3.LUT R3, R10, R3, RZ, 0xc0, !PT ;  /* 0x000000030a037212 */ /* 0x000fe200078ec0ff */
[----:B------:R-:W-:Y:S02]  /*eb80*/  IMAD R40, R40, R0, R5 ;  /* 0x0000000028287224 */ /* 0x000fe400078e0205 */
[----:B------:R-:W-:Y:S02]  /*eb90*/  @P4 IMAD R15, R13, R12, R16 ;  /* 0x0000000c0d0f4224 */ /* 0x000fe400078e0210 */
[----:B------:R-:W-:-:S02]  /*eba0*/  IMAD R0, R2, R22, R11 ;  /* 0x0000001602007224 */ /* 0x000fc400078e020b */
[----:B------:R-:W-:Y:S02]  /*ebb0*/  IMAD R40, R40, R23, R15 ;  /* 0x0000001728287224 */ /* 0x000fe400078e020f */
[----:B------:R-:W-:Y:S02]  /*ebc0*/  IMAD R3, R0, R14, R3 ;  /* 0x0000000e00037224 */ /* 0x000fe400078e0203 */
[----:B------:R-:W-:-:S03]  /*ebd0*/  IMAD.MOV.U32 R0, RZ, RZ, 0x1 ;  /* 0x00000001ff007424 */ /* 0x000fc600078e00ff */
[----:B------:R-:W-:Y:S02]  /*ebe0*/  SEL R2, R3, R40, !P4 ;  /* 0x0000002803027207 */ /* 0x000fe40006000000 */
[----:B------:R-:W-:-:S03]  /*ebf0*/  SEL R40, R40, R3, !P4 ;  /* 0x0000000328287207 */ /* 0x000fc60006000000 */
[----:B------:R2:W-:Y:S04]  /*ec00*/  STL [R1+0x78], R2 ;  /* 0x0000780201007387 */ /* 0x0005e80000100800 */
.L_x_290:
[----:B------:R0:W-:Y:S01]  /*ec10*/  STL [R1+0x7c], R40 ;  /* 0x00007c2801007387 */ /* 0x0001e20000100800 */
[----:B------:R-:W-:-:S13]  /*ec20*/  LOP3.LUT P0, RZ, R0, 0xff, RZ, 0xc0, !PT ;  /* 0x000000ff00ff7812 */ /* 0x000fda000780c0ff */
[----:B0-----:R-:W-:Y:S05]  /*ec30*/  @P0 BRA `(.L_x_293) ;  /* 0xffffff2400000947 */ /* 0x001fea000383ffff */
[----:B------:R-:W-:Y:S05]  /*ec40*/  EXIT ;  /* 0x000000000000794d */ /* 0x000fea0003800000 */
.L_x_3:
[----:B------:R-:W2:Y:S01]  /*ec50*/  LDL R16, [R1+0x74] ;  /* 0x0000740001107983 */ /* 0x000ea20000100800 */
[----:B------:R-:W-:-:S03]  /*ec60*/  ULDC.64 UR4, c[0x0][0x650] ;  /* 0x0001940000047ab9 */ /* 0x000fc60000000a00 */
[----:B------:R-:W3:Y:S01]  /*ec70*/  LDL R17, [R1+0x70] ;  /* 0x0000700001117983 */ /* 0x000ee20000100800 */
[----:B------:R-:W-:Y:S01]  /*ec80*/  PRMT R4, RZ, 0x7610, R4 ;  /* 0x00007610ff047816 */ /* 0x000fe20000000004 */
[----:B------:R-:W-:Y:S02]  /*ec90*/  IMAD.MOV.U32 R5, RZ, RZ, -0x1 ;  /* 0xffffffffff057424 */ /* 0x000fe400078e00ff */
[----:B------:R-:W-:Y:S02]  /*eca0*/  IMAD.MOV.U32 R6, RZ, RZ, -0x1 ;  /* 0xffffffffff067424 */ /* 0x000fe400078e00ff */
[----:B------:R-:W-:Y:S01]  /*ecb0*/  IMAD.MOV.U32 R11, RZ, RZ, -0x1 ;  /* 0xffffffffff0b7424 */ /* 0x000fe200078e00ff */
[----:B--2---:R-:W-:-:S04]  /*ecc0*/  ISETP.GE.U32.AND P0, PT, R16, UR4, PT ;  /* 0x0000000410007c0c */ /* 0x004fc8000bf06070 */
[----:B---3--:R-:W-:-:S13]  /*ecd0*/  ISETP.GE.U32.AND.EX P0, PT, R17, UR5, PT, P0 ;  /* 0x0000000511007c0c */ /* 0x008fda000bf06100 */
[----:B------:R-:W-:Y:S05]  /*ece0*/  @P0 BRA `(.L_x_294) ;  /* 0x00000004005c0947 */ /* 0x000fea0003800000 */
        /* <DEDUP_REMOVED lines=18> */
.L_x_295:
[-CC-:B------:R-:W-:Y:S01]  /*ee10*/  SHF.R.U64 R11, R8, R12.reuse, R9.reuse ;  /* 0x0000000c080b7219 */ /* 0x180fe20000001209 */
[----:B------:R-:W0:Y:S01]  /*ee20*/  LDC.64 R20, c[0x0][0x640] ;  /* 0x00019000ff147b82 */ /* 0x000e220000000a00 */
[----:B------:R-:W-:Y:S01]  /*ee30*/  SHF.R.U32.HI R3, RZ, R12, R9 ;  /* 0x0000000cff037219 */ /* 0x000fe20000011609 */
[----:B------:R-:W-:Y:S01]  /*ee40*/  ULDC UR4, c[0x0][0x150] ;  /* 0x0000540000047ab9 */ /* 0x000fe20000000800 */
[----:B------:R-:W-:Y:S01]  /*ee50*/  IADD3 R7, P0, RZ, -R11, RZ ;  /* 0x8000000bff077210 */ /* 0x000fe20007f1e0ff */
[----:B------:R-:W-:Y:S01]  /*ee60*/  IMAD.MOV.U32 R4, RZ, RZ, R16 ;  /* 0x000000ffff047224 */ /* 0x000fe200078e0010 */
[----:B------:R-:W-:Y:S01]  /*ee70*/  I2FP.F32.U32 R6, R2 ;  /* 0x0000000200067245 */ /* 0x000fe20000201000 */
[----:B------:R-:W-:Y:S02]  /*ee80*/  IMAD.MOV.U32 R5, RZ, RZ, R17 ;  /* 0x000000ffff057224 */ /* 0x000fe400078e0011 */
[----:B------:R-:W1:Y:S01]  /*ee90*/  LDC R10, c[0x0][0x618] ;  /* 0x00018600ff0a7b82 */ /* 0x000e620000000800 */
[----:B------:R-:W-:-:S02]  /*eea0*/  IMAD.X R3, RZ, RZ, ~R3, P0 ;  /* 0x000000ffff037224 */ /* 0x000fc400000e0e03 */
[----:B------:R-:W-:Y:S01]  /*eeb0*/  FMUL R9, R6, UR4 ;  /* 0x0000000406097c20 */ /* 0x000fe20008400000 */
[----:B------:R-:W-:Y:S01]  /*eec0*/  IMAD.WIDE.U32 R4, R7, R14, R4 ;  /* 0x0000000e07047225 */ /* 0x000fe200078e0004 */
[----:B------:R-:W-:-:S03]  /*eed0*/  ULDC UR4, c[0x0][0x154] ;  /* 0x0000550000047ab9 */ /* 0x000fc60000000800 */
[----:B------:R-:W-:Y:S01]  /*eee0*/  IMAD R6, R3, R14, RZ ;  /* 0x0000000e03067224 */ /* 0x000fe200078e02ff */
[----:B------:R-:W2:Y:S01]  /*eef0*/  LDC R13, c[0x0][0x144] ;  /* 0x00005100ff0d7b82 */ /* 0x000ea20000000800 */
[----:B------:R-:W3:Y:S02]  /*ef00*/  F2I.U32.TRUNC.NTZ R9, R9 ;  /* 0x0000000900097305 */ /* 0x000ee4000020f000 */
[----:B------:R-:W-:Y:S02]  /*ef10*/  IMAD R3, R7, R15, R6 ;  /* 0x0000000f07037224 */ /* 0x000fe400078e0206 */
[----:B------:R-:W-:Y:S02]  /*ef20*/  IMAD.MOV.U32 R6, RZ, RZ, -0x1 ;  /* 0xffffffffff067424 */ /* 0x000fe400078e00ff */
[----:B------:R-:W-:Y:S01]  /*ef30*/  IMAD.IADD R3, R5, 0x1, R3 ;  /* 0x0000000105037824 */ /* 0x000fe200078e0203 */
[----:B------:R-:W4:Y:S01]  /*ef40*/  LDC R12, c[0x0][0x608] ;  /* 0x00018200ff0c7b82 */ /* 0x000f220000000800 */
[----:B------:R-:W-:-:S02]  /*ef50*/  I2FP.F32.U32 R5, R0 ;  /* 0x0000000000057245 */ /* 0x000fc40000201000 */
[----:B0-----:R-:W-:-:S03]  /*ef60*/  ISETP.NE.U32.AND P0, PT, R20, RZ, PT ;  /* 0x000000ff1400720c */ /* 0x001fc60003f05070 */
[----:B------:R-:W-:Y:S01]  /*ef70*/  FMUL R5, R5, UR4 ;  /* 0x0000000405057c20 */ /* 0x000fe20008400000 */
[----:B------:R-:W-:Y:S01]  /*ef80*/  ISETP.NE.AND.EX P0, PT, R21, RZ, PT, P0 ;  /* 0x000000ff1500720c */ /* 0x000fe20003f05300 */
[----:B------:R-:W0:Y:S01]  /*ef90*/  LDC R7, c[0x0][0x658] ;  /* 0x00019600ff077b82 */ /* 0x000e220000000800 */
[-C--:B-1----:R-:W-:Y:S01]  /*efa0*/  SHF.R.U64 R8, R4, R10.reuse, R3 ;  /* 0x0000000a04087219 */ /* 0x082fe20000001203 */
[----:B---3--:R-:W-:Y:S01]  /*efb0*/  IMAD.MOV R4, RZ, RZ, -R9 ;  /* 0x000000ffff047224 */ /* 0x008fe200078e0a09 */
[----:B------:R-:W-:Y:S02]  /*efc0*/  SHF.R.U32.HI R3, RZ, R10, R3 ;  /* 0x0000000aff037219 */ /* 0x000fe40000011603 */
[----:B------:R1:W3:Y:S03]  /*efd0*/  F2I.U32.TRUNC.NTZ R10, R5 ;  /* 0x00000005000a7305 */ /* 0x0002e6000020f000 */
[----:B------:R-:W1:Y:S01]  /*efe0*/  LDC R17, c[0x0][0x148] ;  /* 0x00005200ff117b82 */ /* 0x000e620000000800 */
[----:B--2---:R-:W-:-:S02]  /*eff0*/  IMAD R19, R13, R4, R2 ;  /* 0x000000040d137224 */ /* 0x004fc400078e0202 */
[----:B------:R-:W-:-:S05]  /*f000*/  IMAD.MOV.U32 R4, RZ, RZ, 0x1 ;  /* 0x00000001ff047424 */ /* 0x000fca00078e00ff */
[----:B------:R-:W2:Y:S01]  /*f010*/  LDC R14, c[0x0][0x600] ;  /* 0x00018000ff0e7b82 */ /* 0x000ea20000000800 */
[-CC-:B----4-:R-:W-:Y:S02]  /*f020*/  SHF.R.U64 R13, R8, R12.reuse, R3.reuse ;  /* 0x0000000c080d7219 */ /* 0x190fe40000001203 */
[----:B------:R-:W-:-:S05]  /*f030*/  SHF.R.U32.HI R2, RZ, R12, R3 ;  /* 0x0000000cff027219 */ /* 0x000fca0000011603 */
[----:B------:R-:W4:Y:S01]  /*f040*/  LDC R16, c[0x0][0x648] ;  /* 0x00019200ff107b82 */ /* 0x000f220000000800 */
[-CC-:B0-----:R-:W-:Y:S02]  /*f050*/  SHF.R.U64 R15, R13, R7.reuse, R2.reuse ;  /* 0x000000070d0f7219 */ /* 0x181fe40000001202 */
[-C--:B------:R-:W-:Y:S02]  /*f060*/  SHF.L.U32 R6, R6, R7.reuse, RZ ;  /* 0x0000000706067219 */ /* 0x080fe400000006ff */
[-C--:B------:R-:W-:Y:S01]  /*f070*/  SHF.R.U32.HI R3, RZ, R7.reuse, R2 ;  /* 0x00000007ff037219 */ /* 0x080fe20000011602 */
[----:B------:R-:W-:Y:S01]  /*f080*/  IMAD.MOV.U32 R2, RZ, RZ, R15 ;  /* 0x000000ffff027224 */ /* 0x000fe200078e000f */
[----:B------:R-:W-:Y:S01]  /*f090*/  SHF.L.U32 R12, R4, R7, RZ ;  /* 0x00000007040c7219 */ /* 0x000fe200000006ff */
[----:B------:R-:W0:Y:S01]  /*f0a0*/  LDC R18, c[0x0][0x638] ;  /* 0x00018e00ff127b82 */ /* 0x000e220000000800 */
[----:B------:R-:W-:-:S07]  /*f0b0*/  LOP3.LUT R22, RZ, R6, RZ, 0x33, !PT ;  /* 0x00000006ff167212 */ /* 0x000fce00078e33ff */
        /* <DEDUP_REMOVED lines=12> */
.L_x_296:
[----:B----4-:R-:W-:Y:S01]  /*f180*/  SHF.R.U64 R3, R2, R16, R3 ;  /* 0x0000001002037219 */ /* 0x010fe20000001203 */
[----:B--2---:R-:W-:Y:S01]  /*f190*/  VIADD R5, R14, 0xffffffff ;  /* 0xffffffff0e057836 */ /* 0x004fe20000000000 */
[----:B------:R-:W-:Y:S01]  /*f1a0*/  LOP3.LUT R2, R13, R22, RZ, 0xc0, !PT ;  /* 0x000000160d027212 */ /* 0x000fe200078ec0ff */
[----:B------:R-:W-:Y:S02]  /*f1b0*/  IMAD.MOV R10, RZ, RZ, -R10 ;  /* 0x000000ffff0a7224 */ /* 0x000fe400078e0a0a */
[----:B------:R-:W-:Y:S02]  /*f1c0*/  IMAD.MOV R4, RZ, RZ, -R3 ;  /* 0x000000ffff047224 */ /* 0x000fe400078e0a03 */
[----:B------:R-:W-:Y:S01]  /*f1d0*/  IMAD R2, R12, R3, R2 ;  /* 0x000000030c027224 */ /* 0x000fe200078e0202 */
[----:B------:R-:W-:Y:S01]  /*f1e0*/  LOP3.LUT R3, R8, R5, RZ, 0xc0, !PT ;  /* 0x0000000508037212 */ /* 0x000fe200078ec0ff */
[----:B------:R-:W-:Y:S02]  /*f1f0*/  @P4 IMAD R19, R17, R10, R0 ;  /* 0x0000000a11134224 */ /* 0x000fe400078e0200 */
[----:B0-----:R-:W-:-:S02]  /*f200*/  IMAD R0, R4, R18, R15 ;  /* 0x0000001204007224 */ /* 0x001fc400078e020f */
[----:B------:R-:W-:Y:S02]  /*f210*/  IMAD R5, R2, R23, R19 ;  /* 0x0000001702057224 */ /* 0x000fe400078e0213 */
[----:B------:R-:W-:Y:S02]  /*f220*/  IMAD R0, R0, R14, R3 ;  /* 0x0000000e00007224 */ /* 0x000fe400078e0203 */
[----:B------:R-:W-:-:S03]  /*f230*/  IMAD.MOV.U32 R4, RZ, RZ, 0x1 ;  /* 0x00000001ff047424 */ /* 0x000fc600078e00ff */
[----:B------:R-:W-:Y:S02]  /*f240*/  SEL R6, R0, R5, !P4 ;  /* 0x0000000500067207 */ /* 0x000fe40006000000 */
[----:B------:R-:W-:-:S07]  /*f250*/  SEL R5, R5, R0, !P4 ;  /* 0x0000000005057207 */ /* 0x000fce0006000000 */
.L_x_294:
[----:B------:R-:W-:-:S08]  /*f260*/  NOP ;  /* 0x0000000000007918 */ /* 0x000fd00000000000 */
[----:B------:R-:W0:-:S00]  /*f270*/  USETMAXREG.DEALLOC.CTAPOOL 0x28 ;  /* 0x00000028000079c8 */ /* 0x000e0000080e0500 */
[----:B------:R-:W-:-:S13]  /*f280*/  ISETP.NE.AND P0, PT, RZ, UR8, PT ;  /* 0x00000008ff007c0c */ /* 0x000fda000bf05270 */
[----:B------:R-:W-:Y:S05]  /*f290*/  @P0 EXIT ;  /* 0x000000000000094d */ /* 0x000fea0003800000 */
[----:B0-----:R-:W-:Y:S01]  /*f2a0*/  LOP3.LUT P0, RZ, R4, 0xff, RZ, 0xc0, !PT ;  /* 0x000000ff04ff7812 */ /* 0x001fe2000780c0ff */
[----:B------:R-:W-:Y:S02]  /*f2b0*/  IMAD.MOV.U32 R0, RZ, RZ, 0x1 ;  /* 0x00000001ff007424 */ /* 0x000fe400078e00ff */
[----:B------:R-:W-:-:S10]  /*f2c0*/  IMAD.MOV.U32 R8, RZ, RZ, RZ ;  /* 0x000000ffff087224 */ /* 0x000fd400078e00ff */
[----:B------:R-:W-:Y:S05]  /*f2d0*/  @!P0 BRA `(.L_x_297) ;  /* 0x0000000c00508947 */ /* 0x000fea0003800000 */
[----:B------:R-:W0:Y:S01]  /*f2e0*/  S2R R2, SR_TID.X ;  /* 0x0000000000027919 */ /* 0x000e220000002100 */
[----:B------:R-:W-:Y:S01]  /*f2f0*/  ULDC UR4, c[0x0][0x28c] ;  /* 0x0000a30000047ab9 */ /* 0x000fe20000000800 */
[----:B------:R-:W-:Y:S01]  /*f300*/  ULDC UR6, c[0x0][0x658] ;  /* 0x0001960000067ab9 */ /* 0x000fe20000000800 */
[----:B------:R-:W-:Y:S01]  /*f310*/  UIADD3 UR10, UR4, 0x7f, URZ ;  /* 0x0000007f040a7890 */ /* 0x000fe2000fffe03f */
[----:B------:R-:W-:Y:S01]  /*f320*/  BSSY B0, `(.L_x_297) ;  /* 0x00000cf000007945 */ /* 0x000fe20003800000 */
[----:B------:R-:W-:Y:S01]  /*f330*/  UMOV UR7, 0xffffffff ;  /* 0xffffffff00077882 */ /* 0x000fe20000000000 */
[----:B------:R-:W-:Y:S01]  /*f340*/  ULDC UR5, c[0x0][0x600] ;  /* 0x0001800000057ab9 */ /* 0x000fe20000000800 */
[----:B------:R-:W-:Y:S01]  /*f350*/  UMOV UR9, 0x1 ;  /* 0x0000000100097882 */ /* 0x000fe20000000000 */
[----:B------:R-:W-:Y:S01]  /*f360*/  USHF.L.U32 UR7, UR7, UR6, URZ ;  /* 0x0000000607077299 */ /* 0x000fe2000800063f */
[----:B------:R-:W-:Y:S01]  /*f370*/  IMAD.MOV.U32 R9, RZ, RZ, 0x1 ;  /* 0x00000001ff097424 */ /* 0x000fe200078e00ff */
[----:B------:R-:W-:Y:S01]  /*f380*/  UIADD3 UR4, UR5, -0x1, URZ ;  /* 0xffffffff05047890 */ /* 0x000fe2000fffe03f */
[----:B------:R-:W-:Y:S01]  /*f390*/  IMAD.MOV.U32 R0, RZ, RZ, 0x1 ;  /* 0x00000001ff007424 */ /* 0x000fe200078e00ff */
[----:B------:R-:W-:Y:S01]  /*f3a0*/  USHF.R.S32.HI UR11, URZ, 0x1f, UR10 ;  /* 0x0000001f3f0b7899 */ /* 0x000fe2000801140a */
[----:B------:R-:W-:Y:S01]  /*f3b0*/  IMAD.MOV.U32 R8, RZ, RZ, RZ ;  /* 0x000000ffff087224 */ /* 0x000fe200078e00ff */
[----:B------:R-:W-:Y:S01]  /*f3c0*/  ULDC UR8, c[0x0][0xc] ;  /* 0x0000030000087ab9 */ /* 0x000fe20000000800 */
[----:B------:R-:W-:-:S02]  /*f3d0*/  USHF.L.U32 UR5, UR9, UR6, URZ ;  /* 0x0000000609057299 */ /* 0x000fc4000800063f */
[----:B------:R-:W-:Y:S01]  /*f3e0*/  ULEA.HI UR11, UR11, UR10, URZ, 0x7 ;  /* 0x0000000a0b0b7291 */ /* 0x000fe2000f8f383f */
[----:B------:R-:W-:Y:S01]  /*f3f0*/  ULDC UR9, c[0x0][0x10] ;  /* 0x0000040000097ab9 */ /* 0x000fe20000000800 */
[----:B------:R-:W-:Y:S02]  /*f400*/  ULOP3.LUT UR6, URZ, UR7, URZ, 0x33, !UPT ;  /* 0x000000073f067292 */ /* 0x000fe4000f8e333f */
[----:B------:R-:W-:Y:S01]  /*f410*/  UIMAD.WIDE.U32 UR8, UR8, UR9, URZ ;  /* 0x00000009080872a5 */ /* 0x000fe2000f8e003f */
[----:B------:R-:W-:Y:S01]  /*f420*/  ULDC UR7, c[0x0][0x14] ;  /* 0x0000050000077ab9 */ /* 0x000fe20000000800 */
[----:B------:R-:W-:Y:S02]  /*f430*/  USHF.R.S32.HI UR20, URZ, 0x7, UR11 ;  /* 0x000000073f147899 */ /* 0x000fe4000801140b */
[----:B------:R-:W-:Y:S02]  /*f440*/  UIMAD.WIDE.U32 UR22, UR8, UR7, URZ ;  /* 0x00000007081672a5 */ /* 0x000fe4000f8e003f */
[----:B------:R-:W-:-:S02]  /*f450*/  UIMAD UR18, UR9, UR7, URZ ;  /* 0x00000007091272a4 */ /* 0x000fc4000f8e023f */
[----:B------:R-:W-:Y:S01]  /*f460*/  ULOP3.LUT UR26, UR13, 0x2, URZ, 0xfc, !UPT ;  /* 0x000000020d1a7892 */ /* 0x000fe2000f8efc3f */
[C---:B0-----:R-:W-:Y:S01]  /*f470*/  LOP3.LUT P2, RZ, R2.reuse, 0x7f, RZ, 0xc0, !PT ;  /* 0x0000007f02ff7812 */ /* 0x041fe2000784c0ff */
[----:B------:R-:W-:Y:S01]  /*f480*/  UIADD3 UR18, UR23, UR18, URZ ;  /* 0x0000001217127290 */ /* 0x000fe2000fffe03f */
[----:B------:R-:W-:Y:S01]  /*f490*/  LOP3.LUT P0, RZ, R2, 0x1f, RZ, 0xc0, !PT ;  /* 0x0000001f02ff7812 */ /* 0x000fe2000780c0ff */
[----:B------:R-:W-:Y:S01]  /*f4a0*/  UIADD3 UR27, UR20, 0x1, URZ ;  /* 0x00000001141b7890 */ /* 0x000fe2000fffe03f */
[----:B------:R-:W-:Y:S02]  /*f4b0*/  ULDC.64 UR24, c[0x0][0x198] ;  /* 0x0000660000187ab9 */ /* 0x000fe40000000a00 */
[----:B------:R-:W-:-:S13]  /*f4c0*/  PLOP3.LUT P0, PT, P0, P2, PT, 0x8a, 0x0 ;  /* 0x000000000000781c */ /* 0x000fda0000705172 */
.L_x_309:
[----:B------:R-:W-:-:S03]  /*f4d0*/  UMOV UR7, 0xffffffff ;  /* 0xffffffff00077882 */ /* 0x000fc60000000000 */
[----:B------:R-:W-:Y:S05]  /*f4e0*/  BRA.DIV UR7, `(.L_x_298) ;  /* 0x0000000e07ec7947 */ /* 0x000fea000b800000 */
[----:B------:R-:W-:-:S13]  /*f4f0*/  ELECT P1, URZ, PT ;  /* 0x00000000003f782f */ /* 0x000fda0003820000 */
.L_x_321:
[----:B------:R-:W0:Y:S01]  /*f500*/  LDC R2, c[0x0][0x28c] ;  /* 0x0000a300ff027b82 */ /* 0x000e220000000800 */
[----:B------:R-:W-:Y:S01]  /*f510*/  BSSY B1, `(.L_x_299) ;  /* 0x0000038000017945 */ /* 0x000fe20003800000 */
[----:B0-----:R-:W-:-:S13]  /*f520*/  ISETP.LT.OR P1, PT, R2, 0x1, !P1 ;  /* 0x000000010200780c */ /* 0x001fda0004f21670 */
[----:B------:R-:W-:Y:S05]  /*f530*/  @P1 BRA `(.L_x_300) ;  /* 0x0000000000d41947 */ /* 0x000fea0003800000 */
[----:B------:R-:W-:Y:S02]  /*f540*/  IMAD.SHL.U32 R6, R6, 0x80, RZ ;  /* 0x0000008006067824 */ /* 0x000fe400078e00ff */
[----:B------:R-:W-:Y:S02]  /*f550*/  IMAD.SHL.U32 R7, R5, 0x100, RZ ;  /* 0x0000010005077824 */ /* 0x000fe400078e00ff */
[----:B------:R-:W-:Y:S02]  /*f560*/  IMAD.MOV.U32 R12, RZ, RZ, RZ ;  /* 0x000000ffff0c7224 */ /* 0x000fe400078e00ff */
[----:B------:R-:W-:Y:S02]  /*f570*/  IMAD.U32 R14, RZ, RZ, UR27 ;  /* 0x0000001bff0e7e24 */ /* 0x000fe4000f8e00ff */
[----:B------:R-:W-:Y:S02]  /*f580*/  IMAD.MOV.U32 R2, RZ, RZ, R0 ;  /* 0x000000ffff027224 */ /* 0x000fe400078e0000 */
[----:B------:R-:W-:-:S07]  /*f590*/  IMAD.MOV.U32 R3, RZ, RZ, R8 ;  /* 0x000000ffff037224 */ /* 0x000fce00078e0008 */
.L_x_304:
[----:B------:R-:W0:Y:S01]  /*f5a0*/  S2R R5, SR_CgaCtaId ;  /* 0x0000000000057919 */ /* 0x000e220000008800 */
[----:B------:R-:W-:-:S04]  /*f5b0*/  MOV R4, 0x400 ;  /* 0x0000040000047802 */ /* 0x000fc80000000f00 */
[----:B0-----:R-:W-:Y:S02]  /*f5c0*/  LEA R10, R5, R4, 0x18 ;  /* 0x00000004050a7211 */ /* 0x001fe400078ec0ff */
[----:B------:R-:W-:Y:S01]  /*f5d0*/  SHF.L.U32 R4, R2, 0x1f, RZ ;  /* 0x0000001f02047819 */ /* 0x000fe200000006ff */
[----:B------:R-:W0:Y:S02]  /*f5e0*/  @!P2 LDC R5, c[0x0][0x500] ;  /* 0x00014000ff05ab82 */ /* 0x000e240000000800 */
[----:B------:R-:W-:-:S04]  /*f5f0*/  IMAD R13, R3, 0x8, R10 ;  /* 0x00000008030d7824 */ /* 0x000fc800078e020a */
[----:B------:R-:W1:Y:S02]  /*f600*/  SYNCS.PHASECHK.TRANS64.TRYWAIT P1, [R13+URZ+0x28], R4 ;  /* 0x000028040d0075a7 */ /* 0x000e64000802017f */
[----:B-1----:R-:W-:Y:S05]  /*f610*/  @!P1 BRA `(.L_x_301) ;  /* 0x0000000c00c09947 */ /* 0x002fea0003800000 */
.L_x_322:
[----:B------:R-:W-:Y:S01]  /*f620*/  UPRMT UR7, UR26, 0x9910, URZ ;  /* 0x000099101a077896 */ /* 0x000fe2000800003f */
[----:B0-----:R0:W-:Y:S03]  /*f630*/  @!P2 SYNCS.ARRIVE.TRANS64 RZ, [R13+URZ], R5 ;  /* 0x000000050dffa9a7 */ /* 0x0011e6000800003f */
[----:B------:R-:W-:-:S06]  /*f640*/  UISETP.NE.AND UP0, UPT, UR7, 0x2, UPT ;  /* 0x000000020700788c */ /* 0x000fcc000bf05270 */
[----:B------:R-:W-:-:S13]  /*f650*/  PLOP3.LUT P1, PT, PT, PT, UP0, 0x80, 0x0 ;  /* 0x000000000000781c */ /* 0x000fda0003f2f008 */
[----:B0-----:R-:W-:Y:S05]  /*f660*/  @P1 BRA `(.L_x_302) ;  /* 0x0000000000041947 */ /* 0x001fea0003800000 */
[----:B------:R-:W-:Y:S01]  /*f670*/  BPT.TRAP 0x1 ;  /* 0x000000040000795c */ /* 0x000fe20000300000 */
.L_x_302:
[----:B------:R-:W-:Y:S05]  /*f680*/  @P0 BRA `(.L_x_303) ;  /* 0x0000000000040947 */ /* 0x000fea0003800000 */
[----:B------:R-:W-:Y:S01]  /*f690*/  BPT.TRAP 0x1 ;  /* 0x000000040000795c */ /* 0x000fe20000300000 */
.L_x_303:
[--C-:B-1----:R-:W-:Y:S01]  /*f6a0*/  IMAD R4, R3, 0x8000, R10.reuse ;  /* 0x0000800003047824 */ /* 0x102fe200078e020a */
[----:B------:R-:W-:Y:S01]  /*f6b0*/  R2UR UR9, R13 ;  /* 0x000000000d0972ca */ /* 0x000fe200000e0000 */
[----:B------:R-:W-:Y:S01]  /*f6c0*/  IMAD R10, R3, 0x4000, R10 ;  /* 0x00004000030a7824 */ /* 0x000fe200078e020a */
[----:B------:R-:W-:Y:S01]  /*f6d0*/  UIADD3 UR14, UP0, UR24, 0xf0, URZ ;  /* 0x000000f0180e7890 */ /* 0x000fe2000ff1e03f */
[----:B------:R-:W-:Y:S01]  /*f6e0*/  VIADD R14, R14, 0xffffffff ;  /* 0xffffffff0e0e7836 */ /* 0x000fe20000000000 */
[----:B------:R-:W-:Y:S01]  /*f6f0*/  R2UR UR7, R4 ;  /* 0x00000000040772ca */ /* 0x000fe200000e0000 */
[----:B------:R-:W-:Y:S01]  /*f700*/  UIADD3 UR28, UP1, UR24, 0x1f0, URZ ;  /* 0x000001f0181c7890 */ /* 0x000fe2000ff3e03f */
[----:B------:R-:W-:Y:S01]  /*f710*/  R2UR UR8, R10 ;  /* 0x000000000a0872ca */ /* 0x000fe200000e0000 */
[----:B------:R-:W-:Y:S01]  /*f720*/  UIADD3.X UR15, URZ, UR25, URZ, UP0, !UPT ;  /* 0x000000193f0f7290 */ /* 0x000fe200087fe43f */
[----:B------:R-:W-:Y:S01]  /*f730*/  R2UR UR11, R7 ;  /* 0x00000000070b72ca */ /* 0x000fe200000e0000 */
[----:B------:R-:W-:Y:S01]  /*f740*/  VIADD R3, R3, 0x1 ;  /* 0x0000000103037836 */ /* 0x000fe20000000000 */
[----:B------:R-:W-:Y:S01]  /*f750*/  R2UR UR10, R12 ;  /* 0x000000000c0a72ca */ /* 0x000fe200000e0000 */
[----:B------:R-:W-:Y:S01]  /*f760*/  UIADD3.X UR29, URZ, UR25, URZ, UP1, !UPT ;  /* 0x000000193f1d7290 */ /* 0x000fe20008ffe43f */
[----:B------:R-:W-:Y:S01]  /*f770*/  R2UR UR12, R11 ;  /* 0x000000000b0c72ca */ /* 0x000fe200000e0000 */
[----:B------:R-:W-:Y:S01]  /*f780*/  UMOV UR16, 0x0 ;  /* 0x0000000000107882 */ /* 0x000fe20000000000 */
[----:B------:R-:W-:Y:S01]  /*f790*/  R2UR UR21, R6 ;  /* 0x00000000061572ca */ /* 0x000fe200000e0000 */
[----:B------:R-:W-:Y:S01]  /*f7a0*/  UMOV UR17, 0x10000000 ;  /* 0x1000000000117882 */ /* 0x000fe20000000000 */
[----:B------:R-:W-:Y:S01]  /*f7b0*/  ISETP.GT.AND P3, PT, R14, 0x1, PT ;  /* 0x000000010e00780c */ /* 0x000fe20003f64270 */
[----:B------:R-:W-:Y:S01]  /*f7c0*/  UIADD3 UR7, UR7, 0x100, URZ ;  /* 0x0000010007077890 */ /* 0x000fe2000fffe03f */
[----:B------:R-:W-:Y:S01]  /*f7d0*/  ISETP.NE.AND P1, PT, R3, 0x5, PT ;  /* 0x000000050300780c */ /* 0x000fe20003f25270 */
[----:B------:R-:W-:Y:S01]  /*f7e0*/  UIADD3 UR19, UR8, 0x28100, URZ ;  /* 0x0002810008137890 */ /* 0x000fe2000fffe03f */
[----:B------:R-:W-:-:S02]  /*f7f0*/  VIADD R12, R12, 0x80 ;  /* 0x000000800c0c7836 */ /* 0x000fc40000000000 */
[----:B------:R-:W-:Y:S02]  /*f800*/  SEL R5, RZ, 0x1, P1 ;  /* 0x00000001ff057807 */ /* 0x000fe40000800000 */
[----:B------:R-:W-:Y:S01]  /*f810*/  UMOV UR8, UR7 ;  /* 0x0000000700087c82 */ /* 0x000fe20008000000 */
[----:B------:R-:W-:Y:S01]  /*f820*/  SEL R3, R3, RZ, P1 ;  /* 0x000000ff03037207 */ /* 0x000fe20000800000 */
[----:B------:R0:W-:Y:S01]  /*f830*/  UTMALDG.3D [UR8], [UR14], desc[UR16] ;  /* 0x000010080e0075b4 */ /* 0x0001e20008011000 */
[----:B------:R-:W-:Y:S01]  /*f840*/  LOP3.LUT R2, R2, R5, RZ, 0x3c, !PT ;  /* 0x0000000502027212 */ /* 0x000fe200078e3cff */
[----:B0-----:R-:W-:Y:S01]  /*f850*/  UMOV UR8, UR19 ;  /* 0x0000001300087c82 */ /* 0x001fe20008000000 */
[----:B------:R-:W-:Y:S02]  /*f860*/  UMOV UR11, UR21 ;  /* 0x00000015000b7c82 */ /* 0x000fe40008000000 */
[----:B------:R0:W-:Y:S02]  /*f870*/  UTMALDG.3D [UR8], [UR28], desc[UR16] ;  /* 0x000010081c0075b4 */ /* 0x0001e40008011000 */
[----:B0-----:R-:W-:Y:S05]  /*f880*/  @P3 BRA `(.L_x_304) ;  /* 0xfffffffc00443947 */ /* 0x001fea000383ffff */
.L_x_300:
[----:B------:R-:W-:Y:S05]  /*f890*/  BSYNC B1 ;  /* 0x0000000000017941 */ /* 0x000fea0003800000 */
.L_x_299:
[----:B------:R-:W2:Y:S01]  /*f8a0*/  LDL.LU R15, [R1+0x70] ;  /* 0x00007000010f7983 */ /* 0x000ea20000300800 */
[----:B------:R-:W-:Y:S01]  /*f8b0*/  LOP3.LUT P5, RZ, R9, 0xff, RZ, 0xc0, !PT ;  /* 0x000000ff09ff7812 */ /* 0x000fe200078ac0ff */
[----:B------:R-:W-:Y:S01]  /*f8c0*/  VIADD R8, R8, UR20 ;  /* 0x0000001408087c36 */ /* 0x000fe20008000000 */
[----:B------:R-:W-:Y:S01]  /*f8d0*/  ULDC.64 UR8, c[0x0][0x650] ;  /* 0x0001940000087ab9 */ /* 0x000fe20000000a00 */
[----:B------:R-:W3:Y:S01]  /*f8e0*/  LDL.LU R13, [R1+0x74] ;  /* 0x00007400010d7983 */ /* 0x000ee20000300800 */
[----:B------:R-:W-:Y:S01]  /*f8f0*/  IMAD.U32 R5, RZ, RZ, UR20 ;  /* 0x00000014ff057e24 */ /* 0x000fe2000f8e00ff */
[----:B------:R-:W-:Y:S01]  /*f900*/  UISETP.GE.U32.AND UP0, UPT, UR20, 0x5, UPT ;  /* 0x000000051400788c */ /* 0x000fe2000bf06070 */
[----:B------:R-:W-:Y:S01]  /*f910*/  ISETP.GT.U32.AND P1, PT, R8, 0x4, PT ;  /* 0x000000040800780c */ /* 0x000fe20003f24070 */
[----:B------:R-:W-:Y:S01]  /*f920*/  BSSY B1, `(.L_x_305) ;  /* 0x000006c000017945 */ /* 0x000fe20003800000 */
[----:B------:R-:W-:Y:S01]  /*f930*/  IMAD.MOV.U32 R6, RZ, RZ, -0x1 ;  /* 0xffffffffff067424 */ /* 0x000fe200078e00ff */
[----:B------:R-:W-:Y:S01]  /*f940*/  PRMT R9, RZ, 0x7610, R9 ;  /* 0x00007610ff097816 */ /* 0x000fe20000000009 */
[----:B------:R-:W-:Y:S01]  /*f950*/  IMAD.MOV.U32 R11, RZ, RZ, -0x1 ;  /* 0xffffffffff0b7424 */ /* 0x000fe200078e00ff */
[----:B------:R-:W-:-:S02]  /*f960*/  ISETP.LT.U32.AND P1, PT, R5, 0x5, P1 ;  /* 0x000000050500780c */ /* 0x000fc40000f21070 */
[----:B------:R-:W0:Y:S01]  /*f970*/  @P5 S2R R3, SR_CgaCtaId ;  /* 0x0000000000035919 */ /* 0x000e220000008800 */
[----:B------:R-:W-:Y:S02]  /*f980*/  @P5 MOV R2, 0x400 ;  /* 0x0000040000025802 */ /* 0x000fe40000000f00 */
[----:B------:R-:W-:Y:S02]  /*f990*/  PLOP3.LUT P3, PT, PT, PT, UP0, 0x80, 0x0 ;  /* 0x000000000000781c */ /* 0x000fe40003f6f008 */
[----:B0-----:R-:W-:Y:S01]  /*f9a0*/  @P5 LEA R4, R3, R2, 0x18 ;  /* 0x0000000203045211 */ /* 0x001fe200078ec0ff */
[----:B------:R-:W-:-:S03]  /*f9b0*/  IMAD.WIDE.U32 R2, R8, -0x33333333, RZ ;  /* 0xcccccccd08027825 */ /* 0x000fc600078e00ff */
[----:B------:R0:W-:Y:S02]  /*f9c0*/  @P5 SYNCS.ARRIVE.TRANS64.A1T0 RZ, [R4+URZ+0x68], RZ ;  /* 0x000068ff04ff59a7 */ /* 0x0001e4000810003f */
[----:B------:R-:W-:Y:S02]  /*f9d0*/  SHF.R.U32.HI R5, RZ, 0x2, R3 ;  /* 0x00000002ff057819 */ /* 0x000fe40000011603 */
[----:B------:R-:W-:Y:S02]  /*f9e0*/  SEL R3, RZ, 0x1, !P1 ;  /* 0x00000001ff037807 */ /* 0x000fe40004800000 */
[----:B------:R-:W-:Y:S01]  /*f9f0*/  PRMT R2, RZ, 0x7610, R2 ;  /* 0x00007610ff027816 */ /* 0x000fe20000000002 */
[----:B------:R-:W-:Y:S01]  /*fa00*/  IMAD R8, R5, -0x5, R8 ;  /* 0xfffffffb05087824 */ /* 0x000fe200078e0208 */
[----:B------:R-:W-:-:S04]  /*fa10*/  LOP3.LUT R0, R0, R3, RZ, 0x3c, !PT ;  /* 0x0000000300007212 */ /* 0x000fc800078e3cff */
[----:B------:R-:W-:Y:S01]  /*fa20*/  @P3 LOP3.LUT R0, R0, 0x1, R5, 0x78, !PT ;  /* 0x0000000100003812 */ /* 0x000fe200078e7805 */
[----:B------:R-:W-:Y:S01]  /*fa30*/  IMAD.MOV.U32 R5, RZ, RZ, -0x1 ;  /* 0xffffffffff057424 */ /* 0x000fe200078e00ff */
[----:B---3--:R-:W-:-:S04]  /*fa40*/  IADD3 R13, P5, R13, UR22, RZ ;  /* 0x000000160d0d7c10 */ /* 0x008fc8000ffbe0ff */
[----:B--2---:R-:W-:Y:S01]  /*fa50*/  IADD3.X R15, R15, UR18, RZ, P5, !PT ;  /* 0x000000120f0f7c10 */ /* 0x004fe2000affe4ff */
[----:B------:R0:W-:Y:S01]  /*fa60*/  STL [R1+0x74], R13 ;  /* 0x0000740d01007387 */ /* 0x0001e20000100800 */
[----:B------:R-:W-:-:S03]  /*fa70*/  ISETP.GE.U32.AND P1, PT, R13, UR8, PT ;  /* 0x000000080d007c0c */ /* 0x000fc6000bf26070 */
[----:B------:R0:W-:Y:S01]  /*fa80*/  STL [R1+0x70], R15 ;  /* 0x0000700f01007387 */ /* 0x0001e20000100800 */
[----:B------:R-:W-:-:S13]  /*fa90*/  ISETP.GE.U32.AND.EX P1, PT, R15, UR9, PT, P1 ;  /* 0x000000090f007c0c */ /* 0x000fda000bf26110 */
[----:B0-----:R-:W-:Y:S05]  /*faa0*/  @P1 BRA `(.L_x_306) ;  /* 0x00000004004c1947 */ /* 0x001fea0003800000 */
[----:B------:R-:W-:Y:S01]  /*fab0*/  ULDC.64 UR8, c[0x0][0x628] ;  /* 0x00018a0000087ab9 */ /* 0x000fe20000000a00 */
[----:B------:R-:W0:Y:S01]  /*fac0*/  S2R R12, SR_CTAID.X ;  /* 0x00000000000c7919 */ /* 0x000e220000002500 */
[----:B------:R-:W-:Y:S01]  /*fad0*/  ISETP.NE.U32.AND P1, PT, RZ, UR8, PT ;  /* 0x00000008ff007c0c */ /* 0x000fe2000bf25070 */
[----:B------:R-:W-:Y:S01]  /*fae0*/  ULDC UR10, c[0x0][0x630] ;  /* 0x00018c00000a7ab9 */ /* 0x000fe20000000800 */
[----:B------:R-:W-:Y:S01]  /*faf0*/  IMAD.MOV.U32 R2, RZ, RZ, R13 ;  /* 0x000000ffff027224 */ /* 0x000fe200078e000d */
[----:B------:R-:W1:Y:S01]  /*fb00*/  S2R R10, SR_CTAID.Y ;  /* 0x00000000000a7919 */ /* 0x000e620000002600 */
[----:B------:R-:W-:Y:S01]  /*fb10*/  ISETP.NE.AND.EX P1, PT, RZ, UR9, PT, P1 ;  /* 0x00000009ff007c0c */ /* 0x000fe2000bf25310 */
[----:B------:R-:W-:-:S12]  /*fb20*/  IMAD.MOV.U32 R3, RZ, RZ, R15 ;  /* 0x000000ffff037224 */ /* 0x000fd800078e000f */
[----:B------:R-:W-:Y:S05]  /*fb30*/  @!P1 BRA `(.L_x_307) ;  /* 0x0000000000289947 */ /* 0x000fea0003800000 */
[----:B------:R-:W-:Y:S02]  /*fb40*/  ULDC UR7, c[0x0][0x634] ;  /* 0x00018d0000077ab9 */ /* 0x000fe40000000800 */
[----:B------:R-:W-:-:S05]  /*fb50*/  IADD3 R7, P1, R13, UR7, RZ ;  /* 0x000000070d077c10 */ /* 0x000fca000ff3e0ff */
[----:B------:R-:W-:-:S04]  /*fb60*/  IMAD.X R11, RZ, RZ, R15, P1 ;  /* 0x000000ffff0b7224 */ /* 0x000fc800008e060f */
[----:B------:R-:W-:-:S04]  /*fb70*/  IMAD.WIDE.U32 R4, R11, UR8, RZ ;  /* 0x000000080b047c25 */ /* 0x000fc8000f8e00ff */
[----:B------:R-:W-:-:S04]  /*fb80*/  IMAD.WIDE.U32 R4, P1, R7, UR9, R4 ;  /* 0x0000000907047c25 */ /* 0x000fc8000f820004 */
[----:B------:R-:W-:-:S04]  /*fb90*/  IMAD.WIDE.U32 R6, R7, UR8, RZ ;  /* 0x0000000807067c25 */ /* 0x000fc8000f8e00ff */
[----:B------:R-:W-:Y:S01]  /*fba0*/  IMAD.X R3, RZ, RZ, RZ, P1 ;  /* 0x000000ffff037224 */ /* 0x000fe200008e06ff */
[----:B------:R-:W-:Y:S01]  /*fbb0*/  IADD3 RZ, P1, R7, R4, RZ ;  /* 0x0000000407ff7210 */ /* 0x000fe20007f3e0ff */
[----:B------:R-:W-:-:S04]  /*fbc0*/  IMAD.MOV.U32 R2, RZ, RZ, R5 ;  /* 0x000000ffff027224 */ /* 0x000fc800078e0005 */
[----:B------:R-:W-:-:S08]  /*fbd0*/  IMAD.WIDE.U32.X R2, R11, UR9, R2, P1 ;  /* 0x000000090b027c25 */ /* 0x000fd000088e0402 */
.L_x_307:
[--C-:B------:R-:W-:Y:S01]  /*fbe0*/  SHF.R.U64 R11, R2, UR10, R3.reuse ;  /* 0x0000000a020b7c19 */ /* 0x100fe20008001203 */
[----:B------:R-:W-:Y:S01]  /*fbf0*/  ULDC.64 UR8, c[0x0][0x620] ;  /* 0x0001880000087ab9 */ /* 0x000fe20000000a00 */
[----:B------:R-:W-:Y:S01]  /*fc00*/  SHF.R.U32.HI R2, RZ, UR10, R3 ;  /* 0x0000000aff027c19 */ /* 0x000fe20008011603 */
[----:B------:R-:W-:Y:S01]  /*fc10*/  IMAD.MOV.U32 R3, RZ, RZ, R15 ;  /* 0x000000ffff037224 */ /* 0x000fe200078e000f */
[----:B------:R-:W-:Y:S01]  /*fc20*/  IADD3 R5, P1, RZ, -R11, RZ ;  /* 0x8000000bff057210 */ /* 0x000fe20007f3e0ff */
[----:B------:R-:W-:Y:S01]  /*fc30*/  ULDC UR7, c[0x0][0x150] ;  /* 0x0000540000077ab9 */ /* 0x000fe20000000800 */
[----:B0-----:R-:W-:Y:S01]  /*fc40*/  I2FP.F32.U32 R6, R12 ;  /* 0x0000000c00067245 */ /* 0x001fe20000201000 */
[----:B------:R-:W0:Y:S01]  /*fc50*/  LDC R7, c[0x0][0x144] ;  /* 0x00005100ff077b82 */ /* 0x000e220000000800 */
[----:B------:R-:W-:Y:S01]  /*fc60*/  ULDC.64 UR10, c[0x0][0x640] ;  /* 0x00019000000a7ab9 */ /* 0x000fe20000000a00 */
[----:B------:R-:W-:Y:S01]  /*fc70*/  IMAD.X R2, RZ, RZ, ~R2, P1 ;  /* 0x000000ffff027224 */ /* 0x000fe200008e0e02 */
[----:B------:R-:W-:Y:S01]  /*fc80*/  ISETP.NE.U32.AND P1, PT, RZ, UR10, PT ;  /* 0x0000000aff007c0c */ /* 0x000fe2000bf25070 */
[----:B------:R-:W-:Y:S01]  /*fc90*/  FMUL R6, R6, UR7 ;  /* 0x0000000706067c20 */ /* 0x000fe20008400000 */
[----:B------:R-:W-:Y:S01]  /*fca0*/  ULDC UR7, c[0x0][0x618] ;  /* 0x0001860000077ab9 */ /* 0x000fe20000000800 */
[----:B------:R-:W-:Y:S01]  /*fcb0*/  IMAD R4, R2, UR8, RZ ;  /* 0x0000000802047c24 */ /* 0x000fe2000f8e02ff */
[----:B------:R-:W-:Y:S01]  /*fcc0*/  ISETP.NE.AND.EX P1, PT, RZ, UR11, PT, P1 ;  /* 0x0000000bff007c0c */ /* 0x000fe2000bf25310 */
[----:B------:R-:W-:Y:S01]  /*fcd0*/  IMAD.MOV.U32 R2, RZ, RZ, R13 ;  /* 0x000000ffff027224 */ /* 0x000fe200078e000d */
[----:B------:R-:W2:Y:S01]  /*fce0*/  LDC R15, c[0x0][0x148] ;  /* 0x00005200ff0f7b82 */ /* 0x000ea20000000800 */
[----:B------:R-:W3:Y:S02]  /*fcf0*/  F2I.U32.TRUNC.NTZ R6, R6 ;  /* 0x0000000600067305 */ /* 0x000ee4000020f000 */
[----:B------:R-:W-:Y:S01]  /*fd00*/  IMAD.WIDE.U32 R2, R5, UR8, R2 ;  /* 0x0000000805027c25 */ /* 0x000fe2000f8e0002 */
[----:B------:R-:W-:-:S03]  /*fd10*/  ULDC UR8, c[0x0][0x154] ;  /* 0x0000550000087ab9 */ /* 0x000fc60000000800 */
[----:B------:R-:W-:Y:S01]  /*fd20*/  IMAD R5, R5, UR9, R4 ;  /* 0x0000000905057c24 */ /* 0x000fe2000f8e0204 */
[----:B------:R-:W-:-:S03]  /*fd30*/  ULDC UR9, c[0x0][0x608] ;  /* 0x0001820000097ab9 */ /* 0x000fc60000000800 */
[----:B------:R-:W-:-:S05]  /*fd40*/  IMAD.IADD R3, R3, 0x1, R5 ;  /* 0x0000000103037824 */ /* 0x000fca00078e0205 */
[----:B------:R-:W-:Y:S01]  /*fd50*/  SHF.R.U64 R13, R2, UR7, R3 ;  /* 0x00000007020d7c19 */ /* 0x000fe20008001203 */
[----:B---3--:R-:W-:Y:S01]  /*fd60*/  IMAD.MOV R6, RZ, RZ, -R6 ;  /* 0x000000ffff067224 */ /* 0x008fe200078e0a06 */
[----:B-1----:R-:W-:-:S03]  /*fd70*/  I2FP.F32.U32 R2, R10 ;  /* 0x0000000a00027245 */ /* 0x002fc60000201000 */
[----:B0-----:R-:W-:Y:S02]  /*fd80*/  IMAD R19, R7, R6, R12 ;  /* 0x0000000607137224 */ /* 0x001fe400078e020c */
[----:B------:R-:W-:Y:S01]  /*fd90*/  FMUL R4, R2, UR8 ;  /* 0x0000000802047c20 */ /* 0x000fe20008400000 */
[----:B------:R-:W-:Y:S01]  /*fda0*/  SHF.R.U32.HI R2, RZ, UR7, R3 ;  /* 0x00000007ff027c19 */ /* 0x000fe20008011603 */
[----:B------:R-:W-:Y:S02]  /*fdb0*/  ULDC UR7, c[0x0][0x658] ;  /* 0x0001960000077ab9 */ /* 0x000fe40000000800 */
[----:B------:R0:W1:Y:S01]  /*fdc0*/  F2I.U32.TRUNC.NTZ R18, R4 ;  /* 0x0000000400127305 */ /* 0x000062000020f000 */
[--C-:B------:R-:W-:Y:S02]  /*fdd0*/  SHF.R.U64 R16, R13, UR9, R2.reuse ;  /* 0x000000090d107c19 */ /* 0x100fe40008001202 */
[----:B------:R-:W-:-:S04]  /*fde0*/  SHF.R.U32.HI R3, RZ, UR9, R2 ;  /* 0x00000009ff037c19 */ /* 0x000fc80008011602 */
[--C-:B------:R-:W-:Y:S02]  /*fdf0*/  SHF.R.U64 R14, R16, UR7, R3.reuse ;  /* 0x00000007100e7c19 */ /* 0x100fe40008001203 */
[----:B------:R-:W-:-:S03]  /*fe00*/  SHF.R.U32.HI R3, RZ, UR7, R3 ;  /* 0x00000007ff037c19 */ /* 0x000fc60008011603 */
[----:B------:R-:W-:Y:S01]  /*fe10*/  IMAD.MOV.U32 R2, RZ, RZ, R14 ;  /* 0x000000ffff027224 */ /* 0x000fe200078e000e */
[----:B0-2---:R-:W-:Y:S06]  /*fe20*/  @!P1 BRA `(.L_x_308) ;  /* 0x0000000000289947 */ /* 0x005fec0003800000 */
        /* <DEDUP_REMOVED lines=10> */
.L_x_308:
[----:B------:R-:W-:Y:S01]  /*fed0*/  ULDC UR7, c[0x0][0x648] ;  /* 0x0001920000077ab9 */ /* 0x000fe20000000800 */
[----:B-1----:R-:W-:Y:S01]  /*fee0*/  IMAD.MOV R18, RZ, RZ, -R18 ;  /* 0x000000ffff127224 */ /* 0x002fe200078e0a12 */
[----:B------:R-:W-:Y:S01]  /*fef0*/  SHF.R.U64 R3, R2, UR7, R3 ;  /* 0x0000000702037c19 */ /* 0x000fe20008001203 */
[----:B------:R-:W-:Y:S01]  /*ff00*/  ULDC UR7, c[0x0][0x638] ;  /* 0x00018e0000077ab9 */ /* 0x000fe20000000800 */
[----:B------:R-:W-:Y:S01]  /*ff10*/  LOP3.LUT R2, R16, UR6, RZ, 0xc0, !PT ;  /* 0x0000000610027c12 */ /* 0x000fe2000f8ec0ff */
[----:B------:R-:W-:Y:S01]  /*ff20*/  @P4 IMAD R19, R15, R18, R10 ;  /* 0x000000120f134224 */ /* 0x000fe200078e020a */
[----:B------:R-:W-:Y:S01]  /*ff30*/  LOP3.LUT R13, R13, UR4, RZ, 0xc0, !PT ;  /* 0x000000040d0d7c12 */ /* 0x000fe2000f8ec0ff */
[----:B------:R-:W-:Y:S01]  /*ff40*/  IMAD.MOV R5, RZ, RZ, -R3 ;  /* 0x000000ffff057224 */ /* 0x000fe200078e0a03 */
[----:B------:R-:W-:Y:S01]  /*ff50*/  ULDC UR8, c[0x0][0x610] ;  /* 0x0001840000087ab9 */ /* 0x000fe20000000800 */
[----:B------:R-:W-:Y:S02]  /*ff60*/  IMAD R2, R3, UR5, R2 ;  /* 0x0000000503027c24 */ /* 0x000fe4000f8e0202 */
[----:B------:R-:W-:Y:S01]  /*ff70*/  IMAD R14, R5, UR7, R14 ;  /* 0x00000007050e7c24 */ /* 0x000fe2000f8e020e */
[----:B------:R-:W-:Y:S01]  /*ff80*/  ULDC UR7, c[0x0][0x600] ;  /* 0x0001800000077ab9 */ /* 0x000fe20000000800 */
[----:B------:R-:W-:-:S02]  /*ff90*/  IMAD R5, R2, UR8, R19 ;  /* 0x0000000802057c24 */ /* 0x000fc4000f8e0213 */
[----:B------:R-:W-:Y:S02]  /*ffa0*/  IMAD R14, R14, UR7, R13 ;  /* 0x000000070e0e7c24 */ /* 0x000fe4000f8e020d */
[----:B------:R-:W-:-:S03]  /*ffb0*/  IMAD.MOV.U32 R2, RZ, RZ, 0x1 ;  /* 0x00000001ff027424 */ /* 0x000fc600078e00ff */
[----:B------:R-:W-:Y:S02]  /*ffc0*/  SEL R6, R14, R5, !P4 ;  /* 0x000000050e067207 */ /* 0x000fe40006000000 */
[----:B------:R-:W-:-:S07]  /*ffd0*/  SEL R5, R5, R14, !P4 ;  /* 0x0000000e05057207 */ /* 0x000fce0006000000 */
.L_x_306:
[----:B------:R-:W-:Y:S05]  /*ffe0*/  BSYNC B1 ;  /* 0x0000000000017941 */ /* 0x000fea0003800000 */
.L_x_305:
[----:B------:R-:W-:-:S13]  /*fff0*/  LOP3.LUT P1, RZ, R2, 0xff, RZ, 0xc0, !PT ;  /* 0x000000ff02ff7812 */ /* 0x000fda000782c0ff */
[----:B------:R-:W-:Y:S05]  /*10000*/  @P1 BRA `(.L_x_309) ;  /* 0xfffffff400301947 */ /* 0x000fea000383ffff */
[----:B------:R-:W-:Y:S05]  /*10010*/  BSYNC B0 ;  /* 0x0000000000007941 */ /* 0x000fea0003800000 */
.L_x_297:
[----:B------:R-:W-:-:S03]  /*10020*/  UMOV UR7, 0xffffffff ;  /* 0xffffffff00077882 */ /* 0x000fc60000000000 */
[----:B------:R-:W-:Y:S05]  /*10030*/  BRA.DIV UR7, `(.L_x_310) ;  /* 0x00000006074c7947 */ /* 0x000fea000b800000 */
[----:B------:R-:W-:-:S13]  /*10040*/  ELECT P0, URZ, PT ;  /* 0x00000000003f782f */ /* 0x000fda0003800000 */
.L_x_325:
[----:B------:R-:W-:Y:S04]  /*10050*/  BSSY B0, `(.L_x_311) ;  /* 0x0000035000007945 */ /* 0x000fe80003800000 */
[----:B------:R-:W-:Y:S05]  /*10060*/  @!P0 BRA `(.L_x_312) ;  /* 0x0000000000cc8947 */ /* 0x000fea0003800000 */
[----:B------:R-:W-:-:S04]  /*10070*/  ULOP3.LUT UR7, UR13, 0x2, URZ, 0xfc, !UPT ;  /* 0x000000020d077892 */ /* 0x000fc8000f8efc3f */
[----:B------:R-:W-:-:S06]  /*10080*/  UISETP.NE.AND UP0, UPT, UR7, 0x3, UPT ;  /* 0x000000030700788c */ /* 0x000fcc000bf05270 */
[----:B------:R-:W-:-:S13]  /*10090*/  PLOP3.LUT P0, PT, PT, PT, UP0, 0x80, 0x0 ;  /* 0x000000000000781c */ /* 0x000fda0003f0f008 */
[----:B------:R-:W-:Y:S05]  /*100a0*/  @!P0 BRA `(.L_x_313) ;  /* 0x0000000000048947 */ /* 0x000fea0003800000 */
[----:B------:R-:W-:Y:S01]  /*100b0*/  BPT.TRAP 0x1 ;  /* 0x000000040000795c */ /* 0x000fe20000300000 */
.L_x_313:
[----:B------:R-:W0:Y:S01]  /*100c0*/  S2R R3, SR_CgaCtaId ;  /* 0x0000000000037919 */ /* 0x000e220000008800 */
[----:B------:R-:W-:-:S04]  /*100d0*/  MOV R2, 0x400 ;  /* 0x0000040000027802 */ /* 0x000fc80000000f00 */
[----:B0-----:R-:W-:Y:S02]  /*100e0*/  LEA R3, R3, R2, 0x18 ;  /* 0x0000000203037211 */ /* 0x001fe400078ec0ff */
[----:B------:R-:W-:-:S03]  /*100f0*/  SHF.L.U32 R2, R0, 0x1f, RZ ;  /* 0x0000001f00027819 */ /* 0x000fc600000006ff */
[----:B------:R-:W-:-:S04]  /*10100*/  VIADD R3, R3, 0x28 ;  /* 0x0000002803037836 */ /* 0x000fc80000000000 */
[C---:B------:R-:W-:Y:S02]  /*10110*/  IMAD R7, R8.reuse, 0x8, R3 ;  /* 0x0000000808077824 */ /* 0x040fe400078e0203 */
[----:B------:R-:W-:Y:S02]  /*10120*/  VIADD R8, R8, 0x1 ;  /* 0x0000000108087836 */ /* 0x000fe40000000000 */
[----:B------:R-:W0:Y:S03]  /*10130*/  SYNCS.PHASECHK.TRANS64.TRYWAIT P0, [R7+URZ], R2 ;  /* 0x00000002070075a7 */ /* 0x000e26000800017f */
[----:B------:R-:W-:-:S04]  /*10140*/  ISETP.NE.AND P1, PT, R8, 0x5, PT ;  /* 0x000000050800780c */ /* 0x000fc80003f25270 */
[----:B------:R-:W-:Y:S02]  /*10150*/  SEL R5, RZ, 0x1, P1 ;  /* 0x00000001ff057807 */ /* 0x000fe40000800000 */
[----:B------:R-:W-:Y:S02]  /*10160*/  SEL R8, R8, RZ, P1 ;  /* 0x000000ff08087207 */ /* 0x000fe40000800000 */
[----:B------:R-:W-:-:S03]  /*10170*/  LOP3.LUT R5, R0, R5, RZ, 0x3c, !PT ;  /* 0x0000000500057212 */ /* 0x000fc600078e3cff */
[----:B------:R-:W-:Y:S01]  /*10180*/  IMAD R9, R8, 0x8, R3 ;  /* 0x0000000808097824 */ /* 0x000fe200078e0203 */
[----:B------:R-:W-:Y:S01]  /*10190*/  SHF.L.U32 R4, R5, 0x1f, RZ ;  /* 0x0000001f05047819 */ /* 0x000fe200000006ff */
[----:B0-----:R-:W-:Y:S06]  /*101a0*/  @!P0 BRA `(.L_x_314) ;  /* 0x0000000400148947 */ /* 0x001fec0003800000 */
.L_x_326:
[----:B------:R-:W1:Y:S01]  /*101b0*/  SYNCS.PHASECHK.TRANS64.TRYWAIT P0, [R9+URZ], R4 ;  /* 0x00000004090075a7 */ /* 0x000e62000800017f */
[----:B------:R-:W-:-:S05]  /*101c0*/  VIADD R0, R8, 0x1 ;  /* 0x0000000108007836 */ /* 0x000fca0000000000 */
[----:B------:R-:W-:-:S04]  /*101d0*/  ISETP.NE.AND P1, PT, R0, 0x5, PT ;  /* 0x000000050000780c */ /* 0x000fc80003f25270 */
[----:B0-----:R-:W-:Y:S02]  /*101e0*/  SEL R2, RZ, 0x1, P1 ;  /* 0x00000001ff027807 */ /* 0x001fe40000800000 */
[----:B------:R-:W-:Y:S02]  /*101f0*/  SEL R0, R0, RZ, P1 ;  /* 0x000000ff00007207 */ /* 0x000fe40000800000 */
[----:B------:R-:W-:-:S03]  /*10200*/  LOP3.LUT R7, R5, R2, RZ, 0x3c, !PT ;  /* 0x0000000205077212 */ /* 0x000fc600078e3cff */
[----:B------:R-:W-:Y:S01]  /*10210*/  IMAD R6, R0, 0x8, R3 ;  /* 0x0000000800067824 */ /* 0x000fe200078e0203 */
[----:B------:R-:W-:Y:S01]  /*10220*/  SHF.L.U32 R5, R7, 0x1f, RZ ;  /* 0x0000001f07057819 */ /* 0x000fe200000006ff */
[----:B-1----:R-:W-:Y:S06]  /*10230*/  @!P0 BRA `(.L_x_315) ;  /* 0x0000000400048947 */ /* 0x002fec0003800000 */
.L_x_327:
[----:B------:R-:W1:Y:S01]  /*10240*/  SYNCS.PHASECHK.TRANS64.TRYWAIT P0, [R6+URZ], R5 ;  /* 0x00000005060075a7 */ /* 0x000e62000800017f */
[----:B------:R-:W-:-:S05]  /*10250*/  VIADD R0, R0, 0x1 ;  /* 0x0000000100007836 */ /* 0x000fca0000000000 */
[----:B------:R-:W-:-:S04]  /*10260*/  ISETP.NE.AND P1, PT, R0, 0x5, PT ;  /* 0x000000050000780c */ /* 0x000fc80003f25270 */
[----:B------:R-:W-:Y:S02]  /*10270*/  SEL R2, RZ, 0x1, P1 ;  /* 0x00000001ff027807 */ /* 0x000fe40000800000 */
[----:B------:R-:W-:Y:S02]  /*10280*/  SEL R0, R0, RZ, P1 ;  /* 0x000000ff00007207 */ /* 0x000fe40000800000 */
[----:B------:R-:W-:-:S03]  /*10290*/  LOP3.LUT R7, R7, R2, RZ, 0x3c, !PT ;  /* 0x0000000207077212 */ /* 0x000fc600078e3cff */
[----:B0-----:R-:W-:Y:S01]  /*102a0*/  IMAD R9, R0, 0x8, R3 ;  /* 0x0000000800097824 */ /* 0x001fe200078e0203 */
[----:B------:R-:W-:Y:S01]  /*102b0*/  SHF.L.U32 R4, R7, 0x1f, RZ ;  /* 0x0000001f07047819 */ /* 0x000fe200000006ff */
[----:B-1----:R-:W-:Y:S06]  /*102c0*/  @!P0 BRA `(.L_x_316) ;  /* 0x0000000000f48947 */ /* 0x002fec0003800000 */
.L_x_328:
[----:B------:R-:W1:Y:S01]  /*102d0*/  SYNCS.PHASECHK.TRANS64.TRYWAIT P0, [R9+URZ], R4 ;  /* 0x00000004090075a7 */ /* 0x000e62000800017f */
[----:B------:R-:W-:-:S05]  /*102e0*/  VIADD R0, R0, 0x1 ;  /* 0x0000000100007836 */ /* 0x000fca0000000000 */
[----:B------:R-:W-:-:S04]  /*102f0*/  ISETP.NE.AND P1, PT, R0, 0x5, PT ;  /* 0x000000050000780c */ /* 0x000fc80003f25270 */
[----:B------:R-:W-:Y:S02]  /*10300*/  SEL R2, RZ, 0x1, P1 ;  /* 0x00000001ff027807 */ /* 0x000fe40000800000 */
[----:B------:R-:W-:Y:S02]  /*10310*/  SEL R0, R0, RZ, P1 ;  /* 0x000000ff00007207 */ /* 0x000fe40000800000 */
[----:B------:R-:W-:Y:S01]  /*10320*/  LOP3.LUT R2, R7, R2, RZ, 0x3c, !PT ;  /* 0x0000000207027212 */ /* 0x000fe200078e3cff */
[----:B-1----:R-:W-:Y:S06]  /*10330*/  @!P0 BRA `(.L_x_317) ;  /* 0x0000000000ec8947 */ /* 0x002fec0003800000 */
.L_x_329:
[----:B------:R-:W-:Y:S01]  /*10340*/  IMAD R3, R0, 0x8, R3 ;  /* 0x0000000800037824 */ /* 0x000fe200078e0203 */
[----:B------:R-:W-:-:S07]  /*10350*/  SHF.L.U32 R0, R2, 0x1f, RZ ;  /* 0x0000001f02007819 */ /* 0x000fce00000006ff */
.L_x_318:
[----:B--2---:R2:W3:Y:S02]  /*10360*/  SYNCS.PHASECHK.TRANS64.TRYWAIT P0, [R3+URZ], R0 ;  /* 0x00000000030075a7 */ /* 0x0044e4000800017f */
[----:B---3--:R-:W-:Y:S05]  /*10370*/  @!P0 NANOSLEEP.SYNCS 0x989680 ;  /* 0x009896800000895d */ /* 0x008fea0003900000 */
[----:B------:R-:W3:Y:S02]  /*10380*/  @!P0 SYNCS.PHASECHK.TRANS64 P0, [R3+URZ], R0 ;  /* 0x00000000030085a7 */ /* 0x000ee4000800007f */
[----:B---3--:R-:W-:Y:S05]  /*10390*/  @!P0 BRA `(.L_x_318) ;  /* 0xfffffffc00f08947 */ /* 0x008fea000383ffff */
.L_x_312:
[----:B------:R-:W-:Y:S05]  /*103a0*/  BSYNC B0 ;  /* 0x0000000000007941 */ /* 0x000fea0003800000 */
.L_x_311:
[----:B------:R-:W-:Y:S05]  /*103b0*/  EXIT ;  /* 0x000000000000794d */ /* 0x000fea0003800000 */
.L_x_17:
[----:B-1----:R-:W-:-:S04]  /*103c0*/  IMAD.U32 R3, RZ, RZ, UR6 ;  /* 0x00000006ff037e24 */ /* 0x002fc8000f8e00ff */
[----:B------:R1:W2:Y:S03]  /*103d0*/  SYNCS.PHASECHK.TRANS64.TRYWAIT P0, [R3+URZ], R0 ;  /* 0x00000000030075a7 */ /* 0x0002a6000800017f */
[----:B--2---:R-:W-:Y:S05]  /*103e0*/  @!P0 NANOSLEEP.SYNCS 0x989680 ;  /* 0x009896800000895d */ /* 0x004fea0003900000 */
[----:B------:R-:W2:Y:S02]  /*103f0*/  @!P0 SYNCS.PHASECHK.TRANS64 P0, [R3+URZ], R0 ;  /* 0x00000000030085a7 */ /* 0x000ea4000800007f */
[----:B--2---:R-:W-:Y:S05]  /*10400*/  @!P0 BRA `(.L_x_17) ;  /* 0xfffffffc00ec8947 */ /* 0x004fea000383ffff */
[----:B------:R-:W-:Y:S05]  /*10410*/  BRA `(.L_x_16) ;  /* 0xffffff1400d47947 */ /* 0x000fea000383ffff */
.L_x_23:
[----:B-----5:R2:W-:Y:S02]  /*10420*/  STL [R1+0x80], R0 ;  /* 0x0000800001007387 */ /* 0x0205e40000100800 */
[----:B--2---:R-:W-:-:S04]  /*10430*/  IMAD.U32 R0, RZ, RZ, UR16 ;  /* 0x00000010ff007e24 */ /* 0x004fc8000f8e00ff */
[----:B------:R2:W3:Y:S03]  /*10440*/  SYNCS.PHASECHK.TRANS64.TRYWAIT P0, [R0+URZ], R229 ;  /* 0x000000e5000075a7 */ /* 0x0004e6000800017f */
[----:B---3--:R-:W-:Y:S05]  /*10450*/  @!P0 NANOSLEEP.SYNCS 0x989680 ;  /* 0x009896800000895d */ /* 0x008fea0003900000 */
[----:B------:R2:W3:Y:S02]  /*10460*/  @!P0 SYNCS.PHASECHK.TRANS64 P0, [R0+URZ], R229 ;  /* 0x000000e5000085a7 */ /* 0x0004e4000800007f */
[----:B--2---:R2:W5:Y:S02]  /*10470*/  LDL.LU R0, [R1+0x80] ;  /* 0x0000800001007983 */ /* 0x0045640000300800 */
[----:B--23--:R-:W-:Y:S05]  /*10480*/  @!P0 BRA `(.L_x_23) ;  /* 0xfffffffc00e48947 */ /* 0x00cfea000383ffff */
[----:B------:R-:W-:Y:S05]  /*10490*/  BRA `(.L_x_22) ;  /* 0xffffff2800a07947 */ /* 0x000fea000383ffff */
.L_x_298:
[----:B------:R-:W-:Y:S01]  /*104a0*/  BSSY B1, `(.L_x_319) ;  /* 0x0000006000017945 */ /* 0x000fe20003800000 */
[----:B------:R-:W-:-:S07]  /*104b0*/  IMAD.MOV.U32 R2, RZ, RZ, -0x1 ;  /* 0xffffffffff027424 */ /* 0x000fce00078e00ff */
[----:B------:R-:W-:Y:S05]  /*104c0*/  WARPSYNC.COLLECTIVE R2, `(.L_x_320) ;  /* 0x00000000020c7348 */ /* 0x000fea0003c00000 */
[----:B------:R-:W-:Y:S02]  /*104d0*/  ELECT P1, UR62, PT ;  /* 0x00000000003e782f */ /* 0x000fe40003820000 */
[----:B------:R-:W-:Y:S01]  /*104e0*/  MOV R2, UR62 ;  /* 0x0000003e00027c02 */ /* 0x000fe20008000f00 */
[----:B------:R-:W-:Y:S10]  /*104f0*/  ENDCOLLECTIVE ;  /* 0x000000000000791b */ /* 0x000ff40003800000 */
.L_x_320:
[----:B------:R-:W-:Y:S05]  /*10500*/  BSYNC B1 ;  /* 0x0000000000017941 */ /* 0x000fea0003800000 */
.L_x_319:
[----:B------:R-:W-:Y:S05]  /*10510*/  BRA `(.L_x_321) ;  /* 0xffffffec00f87947 */ /* 0x000fea000383ffff */
.L_x_301:
[----:B-1----:R1:W2:Y:S02]  /*10520*/  SYNCS.PHASECHK.TRANS64.TRYWAIT P1, [R13+URZ+0x28], R4 ;  /* 0x000028040d0075a7 */ /* 0x0022a4000802017f */
[----:B--2---:R-:W-:Y:S05]  /*10530*/  @!P1 NANOSLEEP.SYNCS 0x989680 ;  /* 0x009896800000995d */ /* 0x004fea0003900000 */
[----:B------:R-:W2:Y:S02]  /*10540*/  @!P1 SYNCS.PHASECHK.TRANS64 P1, [R13+URZ+0x28], R4 ;  /* 0x000028040d0095a7 */ /* 0x000ea4000802007f */
[----:B--2---:R-:W-:Y:S05]  /*10550*/  @!P1 BRA `(.L_x_301) ;  /* 0xfffffffc00f09947 */ /* 0x004fea000383ffff */
[----:B------:R-:W-:Y:S05]  /*10560*/  BRA `(.L_x_322) ;  /* 0xfffffff0002c7947 */ /* 0x000fea000383ffff */
.L_x_310:
[----:B------:R-:W-:Y:S01]  /*10570*/  BSSY B0, `(.L_x_323) ;  /* 0x0000006000007945 */ /* 0x000fe20003800000 */
[----:B------:R-:W-:-:S07]  /*10580*/  IMAD.MOV.U32 R2, RZ, RZ, -0x1 ;  /* 0xffffffffff027424 */ /* 0x000fce00078e00ff */
[----:B------:R-:W-:Y:S05]  /*10590*/  WARPSYNC.COLLECTIVE R2, `(.L_x_324) ;  /* 0x00000000020c7348 */ /* 0x000fea0003c00000 */
[----:B------:R-:W-:Y:S02]  /*105a0*/  ELECT P1, UR62, PT ;  /* 0x00000000003e782f */ /* 0x000fe40003820000 */
[----:B------:R-:W-:Y:S01]  /*105b0*/  MOV R2, UR62 ;  /* 0x0000003e00027c02 */ /* 0x000fe20008000f00 */
[----:B------:R-:W-:Y:S10]  /*105c0*/  ENDCOLLECTIVE ;  /* 0x000000000000791b */ /* 0x000ff40003800000 */
.L_x_324:
[----:B------:R-:W-:Y:S05]  /*105d0*/  BSYNC B0 ;  /* 0x0000000000007941 */ /* 0x000fea0003800000 */
.L_x_323:
[----:B------:R-:W-:Y:S01]  /*105e0*/  PLOP3.LUT P0, PT, P1, PT, PT, 0x80, 0x0 ;  /* 0x000000000000781c */ /* 0x000fe20000f0f070 */
[----:B------:R-:W-:-:S12]  /*105f0*/  BRA `(.L_x_325) ;  /* 0xfffffff800947947 */ /* 0x000fd8000383ffff */
.L_x_314:
[----:B0-----:R0:W1:Y:S02]  /*10600*/  SYNCS.PHASECHK.TRANS64.TRYWAIT P0, [R7+URZ], R2 ;  /* 0x00000002070075a7 */ /* 0x001064000800017f */
[----:B-1----:R-:W-:Y:S05]  /*10610*/  @!P0 NANOSLEEP.SYNCS 0x989680 ;  /* 0x009896800000895d */ /* 0x002fea0003900000 */
[----:B------:R-:W1:Y:S02]  /*10620*/  @!P0 SYNCS.PHASECHK.TRANS64 P0, [R7+URZ], R2 ;  /* 0x00000002070085a7 */ /* 0x000e64000800007f */
[----:B-1----:R-:W-:Y:S05]  /*10630*/  @!P0 BRA `(.L_x_314) ;  /* 0xfffffffc00f08947 */ /* 0x002fea000383ffff */
[----:B------:R-:W-:Y:S05]  /*10640*/  BRA `(.L_x_326) ;  /* 0xfffffff800d87947 */ /* 0x000fea000383ffff */
.L_x_315:
[----:B0-----:R0:W1:Y:S02]  /*10650*/  SYNCS.PHASECHK.TRANS64.TRYWAIT P0, [R9+URZ], R4 ;  /* 0x00000004090075a7 */ /* 0x001064000800017f */
[----:B-1----:R-:W-:Y:S05]  /*10660*/  @!P0 NANOSLEEP.SYNCS 0x989680 ;  /* 0x009896800000895d */ /* 0x002fea0003900000 */
[----:B------:R-:W1:Y:S02]  /*10670*/  @!P0 SYNCS.PHASECHK.TRANS64 P0, [R9+URZ], R4 ;  /* 0x00000004090085a7 */ /* 0x000e64000800007f */
[----:B-1----:R-:W-:Y:S05]  /*10680*/  @!P0 BRA `(.L_x_315) ;  /* 0xfffffffc00f08947 */ /* 0x002fea000383ffff */
[----:B------:R-:W-:Y:S05]  /*10690*/  BRA `(.L_x_327) ;  /* 0xfffffff800e87947 */ /* 0x000fea000383ffff */
.L_x_316:
[----:B0-----:R0:W1:Y:S02]  /*106a0*/  SYNCS.PHASECHK.TRANS64.TRYWAIT P0, [R6+URZ], R5 ;  /* 0x00000005060075a7 */ /* 0x001064000800017f */
[----:B-1----:R-:W-:Y:S05]  /*106b0*/  @!P0 NANOSLEEP.SYNCS 0x989680 ;  /* 0x009896800000895d */ /* 0x002fea0003900000 */
[----:B------:R-:W1:Y:S02]  /*106c0*/  @!P0 SYNCS.PHASECHK.TRANS64 P0, [R6+URZ], R5 ;  /* 0x00000005060085a7 */ /* 0x000e64000800007f */
[----:B-1----:R-:W-:Y:S05]  /*106d0*/  @!P0 BRA `(.L_x_316) ;  /* 0xfffffffc00f08947 */ /* 0x002fea000383ffff */
[----:B------:R-:W-:Y:S05]  /*106e0*/  BRA `(.L_x_328) ;  /* 0xfffffff800f87947 */ /* 0x000fea000383ffff */
.L_x_317:
[----:B-1----:R1:W2:Y:S02]  /*106f0*/  SYNCS.PHASECHK.TRANS64.TRYWAIT P0, [R9+URZ], R4 ;  /* 0x00000004090075a7 */ /* 0x0022a4000800017f */
[----:B--2---:R-:W-:Y:S05]  /*10700*/  @!P0 NANOSLEEP.SYNCS 0x989680 ;  /* 0x009896800000895d */ /* 0x004fea0003900000 */
[----:B------:R-:W2:Y:S02]  /*10710*/  @!P0 SYNCS.PHASECHK.TRANS64 P0, [R9+URZ], R4 ;  /* 0x00000004090085a7 */ /* 0x000ea4000800007f */
[----:B--2---:R-:W-:Y:S05]  /*10720*/  @!P0 BRA `(.L_x_317) ;  /* 0xfffffffc00f08947 */ /* 0x004fea000383ffff */
[----:B------:R-:W-:Y:S05]  /*10730*/  BRA `(.L_x_329) ;  /* 0xfffffffc00007947 */ /* 0x000fea000383ffff */
.L_x_330:
[----:B------:R-:W-:-:S00]  /*10740*/  BRA `(.L_x_330) ;  /* 0xfffffffc00fc7947 */ /* 0x000fc0000383ffff */
[----:B------:R-:W-:-:S00]  /*10750*/  NOP ;  /* 0x0000000000007918 */ /* 0x000fc00000000000 */
        /* <DEDUP_REMOVED lines=10> */
.L_x_331:


//--------------------- .nv.shared._ZN7cutlass13device_kernelINS_4gemm6kernel13GemmUniversalIN4cute5tupleIJiiiiEEENS1_10collective13CollectiveMmaINS1_37MainloopSm90TmaGmmaWarpSpecializedFP8ILi5ENS5_IJNS4_1CILi1EEESB_SB_EEENS1_35KernelTmaWarpSpecializedCooperativeEEENS5_IJNSA_ILi256EEENSA_ILi128EEESG_EEENS_12float_e4m3_tENS5_IJlSB_lEEESI_SJ_NS4_8TiledMMAINS4_8MMA_AtomIJNS4_4SM904GMMA31MMA_64x128x32_F32E4M3E4M3_SS_TNILNSN_7ScaleInE1ELSP_1EEEEEENS4_6LayoutINS5_IJNSA_ILi2EEESB_SB_EEENS5_IJSB_NSA_ILi0EEESV_EEEEENS5_IJNS4_10UnderscoreESY_SY_EEEEENS4_13SM90_TMA_LOADENS4_14ComposedLayoutINS4_7SwizzleILi3ELi4ELi3EEENS4_18smem_ptr_flag_bitsILi8EEENSS_INS5_IJNSA_ILi8EEESG_EEENS5_IJSG_SB_EEEEEEEvNS4_8identityES11_S1B_vS1C_EENS_8epilogue10collective6detail29Sm90TmaWarpSpecializedAdapterINS1F_15DefaultEpilogueISI_SJ_SJ_NS1E_6thread17LinearCombinationISI_Li1EffLNS1J_9ScaleType4KindE0ELNS_15FloatRoundStyleE2ESI_EENS1_15EpilogueDefaultEEEEEvvEEEEvNT_6ParamsE --------------------------
	.section	.nv.shared._ZN7cutlass13device_kernelINS_4gemm6kernel13GemmUniversalIN4cute5tupleIJiiiiEEENS1_10collective13CollectiveMmaINS1_37MainloopSm90TmaGmmaWarpSpecializedFP8ILi5ENS5_IJNS4_1CILi1EEESB_SB_EEENS1_35KernelTmaWarpSpecializedCooperativeEEENS5_IJNSA_ILi256EEENSA_ILi128EEESG_EEENS_12float_e4m3_tENS5_IJlSB_lEEESI_SJ_NS4_8TiledMMAINS4_8MMA_AtomIJNS4_4SM904GMMA31MMA_64x128x32_F32E4M3E4M3_SS_TNILNSN_7ScaleInE1ELSP_1EEEEEENS4_6LayoutINS5_IJNSA_ILi2EEESB_SB_EEENS5_IJSB_NSA_ILi0EEESV_EEEEENS5_IJNS4_10UnderscoreESY_SY_EEEEENS4_13SM90_TMA_LOADENS4_14ComposedLayoutINS4_7SwizzleILi3ELi4ELi3EEENS4_18smem_ptr_flag_bitsILi8EEENSS_INS5_IJNSA_ILi8EEESG_EEENS5_IJSG_SB_EEEEEEEvNS4_8identityES11_S1B_vS1C_EENS_8epilogue10collective6detail29Sm90TmaWarpSpecializedAdapterINS1F_15DefaultEpilogueISI_SJ_SJ_NS1E_6thread17LinearCombinationISI_Li1EffLNS1J_9ScaleType4KindE0ELNS_15FloatRoundStyleE2ESI_EENS1_15EpilogueDefaultEEEEEvvEEEEvNT_6ParamsE,"aw",@nobits
	.sectionflags	@""
	.align	16
	.zero		1024


//--------------------- .nv.shared.reserved.0     --------------------------
	.section	.nv.shared.reserved.0,"aw",@nobits
	.weak		__nv_reservedSMEM_offset_0_alias
	.size		__nv_reservedSMEM_offset_0_alias, 0, 0
	.other		__nv_reservedSMEM_offset_0_alias,@"STO_CUDA_RESERVED_SHARED STV_DEFAULT"
__nv_reservedSMEM_offset_0_alias:
	.zero		0


//--------------------- .nv.global                --------------------------
	.section	.nv.global,"aw",@nobits
.nv.global:
	.type		_ZN39_INTERNAL_097badfe_4_k_cu_16ddf70f_47624cute1_E,@object
	.size		_ZN39_INTERNAL_097badfe_4_k_cu_16ddf70f_47624cute1_E,(_ZN39_INTERNAL_097badfe_4_k_cu_16ddf70f_47624cuda3std3__45__cpo6cbeginE - _ZN39_INTERNAL_097badfe_4_k_cu_16ddf70f_47624cute1_E)
_ZN39_INTERNAL_097badfe_4_k_cu_16ddf70f_47624cute1_E:
	.zero		1
	.type		_ZN39_INTERNAL_097badfe_4_k_cu_16ddf70f_47624cuda3std3__45__cpo6cbeginE,@object
	.size		_ZN39_INTERNAL_097badfe_4_k_cu_16ddf70f_47624cuda3std3__45__cpo6cbeginE,(_ZN39_INTERNAL_097badfe_4_k_cu_16ddf70f_47624cuda3std3__48in_placeE - _ZN39_INTERNAL_097badfe_4_k_cu_16ddf70f_47624cuda3std3__45__cpo6cbeginE)
_ZN39_INTERNAL_097badfe_4_k_cu_16ddf70f_47624cuda3std3__45__cpo6cbeginE:
	.zero		1
	.type		_ZN39_INTERNAL_097badfe_4_k_cu_16ddf70f_47624cuda3std3__48in_placeE,@object
	.size		_ZN39_INTERNAL_097badfe_4_k_cu_16ddf70f_47624cuda3std3__48in_placeE,(_ZN39_INTERNAL_097badfe_4_k_cu_16ddf70f_47624cuda3std6ranges3__45__cpo9iter_moveE - _ZN39_INTERNAL_097badfe_4_k_cu_16ddf70f_47624cuda3std3__48in_placeE)
_ZN39_INTERNAL_097badfe_4_k_cu_16ddf70f_47624cuda3std3__48in_placeE:
	.zero		1
	.type		_ZN39_INTERNAL_097badfe_4_k_cu_16ddf70f_47624cuda3std6ranges3__45__cpo9iter_moveE,@object
	.size		_ZN39_INTERNAL_097badfe_4_k_cu_16ddf70f_47624cuda3std6ranges3__45__cpo9iter_moveE,(_ZN39_INTERNAL_097badfe_4_k_cu_16ddf70f_47624cuda3std3__45__cpo5beginE - _ZN39_INTERNAL_097badfe_4_k_cu_16ddf70f_47624cuda3std6ranges3__45__cpo9iter_moveE)
_ZN39_INTERNAL_097badfe_4_k_cu_16ddf70f_47624cuda3std6ranges3__45__cpo9iter_moveE:
	.zero		1
	.type		_ZN39_INTERNAL_097badfe_4_k_cu_16ddf70f_47624cuda3std3__45__cpo5beginE,@object
	.size		_ZN39_INTERNAL_097badfe_4_k_cu_16ddf70f_47624cuda3std3__45__cpo5beginE,(_ZN39_INTERNAL_097badfe_4_k_cu_16ddf70f_47624cuda3std3__441_GLOBAL__N__097badfe_4_k_cu_16ddf70f_47626ignoreE - _ZN39_INTERNAL_097badfe_4_k_cu_16ddf70f_47624cuda3std3__45__cpo5beginE)
_ZN39_INTERNAL_097badfe_4_k_cu_16ddf70f_47624cuda3std3__45__cpo5beginE:
	.zero		1
	.type		_ZN39_INTERNAL_097badfe_4_k_cu_16ddf70f_47624cuda3std3__441_GLOBAL__N__097badfe_4_k_cu_16ddf70f_47626ignoreE,@object
	.size		_ZN39_INTERNAL_097badfe_4_k_cu_16ddf70f_47624cuda3std3__441_GLOBAL__N__097badfe_4_k_cu_16ddf70f_47626ignoreE,(_ZN39_INTERNAL_097badfe_4_k_cu_16ddf70f_47624cute7productE - _ZN39_INTERNAL_097badfe_4_k_cu_16ddf70f_47624cuda3std3__441_GLOBAL__N__097badfe_4_k_cu_16ddf70f_47626ignoreE)
_ZN39_INTERNAL_097badfe_4_k_cu_16ddf70f_47624cuda3std3__441_GLOBAL__N__097badfe_4_k_cu_16ddf70f_47626ignoreE:
	.zero		1
	.type		_ZN39_INTERNAL_097badfe_4_k_cu_16ddf70f_47624cute7productE,@object
	.size		_ZN39_INTERNAL_097badfe_4_k_cu_16ddf70f_47624cute7productE,(_ZN39_INTERNAL_097badfe_4_k_cu_16ddf70f_47624cuda3std3__45__cpo3endE - _ZN39_INTERNAL_097badfe_4_k_cu_16ddf70f_47624cute7productE)
_ZN39_INTERNAL_097badfe_4_k_cu_16ddf70f_47624cute7productE:
	.zero		1
	.type		_ZN39_INTERNAL_097badfe_4_k_cu_16ddf70f_47624cuda3std3__45__cpo3endE,@object
	.size		_ZN39_INTERNAL_097badfe_4_k_cu_16ddf70f_47624cuda3std3__45__cpo3endE,(_ZN39_INTERNAL_097badfe_4_k_cu_16ddf70f_47624cuda3std3__419piecewise_constructE - _ZN39_INTERNAL_097badfe_4_k_cu_16ddf70f_47624cuda3std3__45__cpo3endE)
_ZN39_INTERNAL_097badfe_4_k_cu_16ddf70f_47624cuda3std3__45__cpo3endE:
	.zero		1
	.type		_ZN39_INTERNAL_097badfe_4_k_cu_16ddf70f_47624cuda3std3__419piecewise_constructE,@object
	.size		_ZN39_INTERNAL_097badfe_4_k_cu_16ddf70f_47624cuda3std3__419piecewise_constructE,(_ZN39_INTERNAL_097badfe_4_k_cu_16ddf70f_47624cuda3std3__45__cpo4cendE - _ZN39_INTERNAL_097badfe_4_k_cu_16ddf70f_47624cuda3std3__419piecewise_constructE)
_ZN39_INTERNAL_097badfe_4_k_cu_16ddf70f_47624cuda3std3__419piecewise_constructE:
	.zero		1
	.type		_ZN39_INTERNAL_097badfe_4_k_cu_16ddf70f_47624cuda3std3__45__cpo4cendE,@object
	.size		_ZN39_INTERNAL_097badfe_4_k_cu_16ddf70f_47624cuda3std3__45__cpo4cendE,(_ZN39_INTERNAL_097badfe_4_k_cu_16ddf70f_47624cuda3std6ranges3__45__cpo4swapE - _ZN39_INTERNAL_097badfe_4_k_cu_16ddf70f_47624cuda3std3__45__cpo4cendE)
_ZN39_INTERNAL_097badfe_4_k_cu_16ddf70f_47624cuda3std3__45__cpo4cendE:
	.zero		1
	.type		_ZN39_INTERNAL_097badfe_4_k_cu_16ddf70f_47624cuda3std6ranges3__45__cpo4swapE,@object
	.size		_ZN39_INTERNAL_097badfe_4_k_cu_16ddf70f_47624cuda3std6ranges3__45__cpo4swapE,(.L_7 - _ZN39_INTERNAL_097badfe_4_k_cu_16ddf70f_47624cuda3std6ranges3__45__cpo4swapE)
_ZN39_INTERNAL_097badfe_4_k_cu_16ddf70f_47624cuda3std6ranges3__45__cpo4swapE:
	.zero		1
.L_7:


//--------------------- .nv.constant0._ZN7cutlass13device_kernelINS_4gemm6kernel13GemmUniversalIN4cute5tupleIJiiiiEEENS1_10collective13CollectiveMmaINS1_37MainloopSm90TmaGmmaWarpSpecializedFP8ILi5ENS5_IJNS4_1CILi1EEESB_SB_EEENS1_35KernelTmaWarpSpecializedCooperativeEEENS5_IJNSA_ILi256EEENSA_ILi128EEESG_EEENS_12float_e4m3_tENS5_IJlSB_lEEESI_SJ_NS4_8TiledMMAINS4_8MMA_AtomIJNS4_4SM904GMMA31MMA_64x128x32_F32E4M3E4M3_SS_TNILNSN_7ScaleInE1ELSP_1EEEEEENS4_6LayoutINS5_IJNSA_ILi2EEESB_SB_EEENS5_IJSB_NSA_ILi0EEESV_EEEEENS5_IJNS4_10UnderscoreESY_SY_EEEEENS4_13SM90_TMA_LOADENS4_14ComposedLayoutINS4_7SwizzleILi3ELi4ELi3EEENS4_18smem_ptr_flag_bitsILi8EEENSS_INS5_IJNSA_ILi8EEESG_EEENS5_IJSG_SB_EEEEEEEvNS4_8identityES11_S1B_vS1C_EENS_8epilogue10collective6detail29Sm90TmaWarpSpecializedAdapterINS1F_15DefaultEpilogueISI_SJ_SJ_NS1E_6thread17LinearCombinationISI_Li1EffLNS1J_9ScaleType4KindE0ELNS_15FloatRoundStyleE2ESI_EENS1_15EpilogueDefaultEEEEEvvEEEEvNT_6ParamsE --------------------------
	.section	.nv.constant0._ZN7cutlass13device_kernelINS_4gemm6kernel13GemmUniversalIN4cute5tupleIJiiiiEEENS1_10collective13CollectiveMmaINS1_37MainloopSm90TmaGmmaWarpSpecializedFP8ILi5ENS5_IJNS4_1CILi1EEESB_SB_EEENS1_35KernelTmaWarpSpecializedCooperativeEEENS5_IJNSA_ILi256EEENSA_ILi128EEESG_EEENS_12float_e4m3_tENS5_IJlSB_lEEESI_SJ_NS4_8TiledMMAINS4_8MMA_AtomIJNS4_4SM904GMMA31MMA_64x128x32_F32E4M3E4M3_SS_TNILNSN_7ScaleInE1ELSP_1EEEEEENS4_6LayoutINS5_IJNSA_ILi2EEESB_SB_EEENS5_IJSB_NSA_ILi0EEESV_EEEEENS5_IJNS4_10UnderscoreESY_SY_EEEEENS4_13SM90_TMA_LOADENS4_14ComposedLayoutINS4_7SwizzleILi3ELi4ELi3EEENS4_18smem_ptr_flag_bitsILi8EEENSS_INS5_IJNSA_ILi8EEESG_EEENS5_IJSG_SB_EEEEEEEvNS4_8identityES11_S1B_vS1C_EENS_8epilogue10collective6detail29Sm90TmaWarpSpecializedAdapterINS1F_15DefaultEpilogueISI_SJ_SJ_NS1E_6thread17LinearCombinationISI_Li1EffLNS1J_9ScaleType4KindE0ELNS_15FloatRoundStyleE2ESI_EENS1_15EpilogueDefaultEEEEEvvEEEEvNT_6ParamsE,"a",@progbits
	.sectionflags	@""
	.align	4
.nv.constant0._ZN7cutlass13device_kernelINS_4gemm6kernel13GemmUniversalIN4cute5tupleIJiiiiEEENS1_10collective13CollectiveMmaINS1_37MainloopSm90TmaGmmaWarpSpecializedFP8ILi5ENS5_IJNS4_1CILi1EEESB_SB_EEENS1_35KernelTmaWarpSpecializedCooperativeEEENS5_IJNSA_ILi256EEENSA_ILi128EEESG_EEENS_12float_e4m3_tENS5_IJlSB_lEEESI_SJ_NS4_8TiledMMAINS4_8MMA_AtomIJNS4_4SM904GMMA31MMA_64x128x32_F32E4M3E4M3_SS_TNILNSN_7ScaleInE1ELSP_1EEEEEENS4_6LayoutINS5_IJNSA_ILi2EEESB_SB_EEENS5_IJSB_NSA_ILi0EEESV_EEEEENS5_IJNS4_10UnderscoreESY_SY_EEEEENS4_13SM90_TMA_LOADENS4_14ComposedLayoutINS4_7SwizzleILi3ELi4ELi3EEENS4_18smem_ptr_flag_bitsILi8EEENSS_INS5_IJNSA_ILi8EEESG_EEENS5_IJSG_SB_EEEEEEEvNS4_8identityES11_S1B_vS1C_EENS_8epilogue10collective6detail29Sm90TmaWarpSpecializedAdapterINS1F_15DefaultEpilogueISI_SJ_SJ_NS1E_6thread17LinearCombinationISI_Li1EffLNS1J_9ScaleType4KindE0ELNS_15FloatRoundStyleE2ESI_EENS1_15EpilogueDefaultEEEEEvvEEEEvNT_6ParamsE:
	.zero		1664


//--------------------- SYMBOLS --------------------------

	.type		.nv.reservedSmem.offset0,@object
	.size		.nv.reservedSmem.offset0,0x4
